	.target	sm_90a

	.elftype	@"ET_EXEC"


//--------------------- .note.nv.tkinfo           --------------------------
	.section	.note.nv.tkinfo,"",@"SHT_NOTE"
	.sectionflags	@"SHF_NOTE_NV_TKINFO"
	.tkinfo
        /*0018*/ 	.word	0x00000002
        /*0030*/ 	.string	""
        /*0030*/ 	.string	"ptxas"
        /*0030*/ 	.string	"Cuda compilation tools, release 13.0, V13.0.88"
        /*0030*/ 	.string	"Build cuda_13.0.r13.0/compiler.36424714_0"
        /*0030*/ 	.string	"-arch sm_90a -m 64 "



//--------------------- .note.nv.cuinfo           --------------------------
	.section	.note.nv.cuinfo,"",@"SHT_NOTE"
	.sectionflags	@"SHF_NOTE_NV_CUINFO"
        /*0018*/ 	.short	0x0002
        /*001a*/ 	.short	0x005a
        /*001c*/ 	.short	0x0082
	.zero		2


//--------------------- .nv.info                  --------------------------
	.section	.nv.info,"",@"SHT_CUDA_INFO"
	.align	4


	//----- nvinfo : EIATTR_REGCOUNT
	.align		4
        /*0000*/ 	.byte	0x04, 0x2f
        /*0002*/ 	.short	(.L_15 - .L_14)
	.align		4
.L_14:
        /*0004*/ 	.word	index@(_ZN7cutlass13device_kernelINS_4gemm6kernel13GemmUniversalIN4cute5tupleIJiiiiEEENS1_10collective13CollectiveMmaINS1_34MainloopSm90TmaGmmaWarpSpecializedILi6ENS5_IJNS4_1CILi1EEESB_SB_EEENS1_35KernelTmaWarpSpecializedCooperativeEEENS5_IJNSA_ILi256EEENSA_ILi128EEESG_EEEfNS5_IJlSB_lEEEfSI_NS4_8TiledMMAINS4_8MMA_AtomIJNS4_4SM904GMMA30MMA_64x128x8_F32TF32TF32_SS_TNILNSM_7ScaleInE1ELSO_1EEEEEENS4_6LayoutINS5_IJNSA_ILi2EEESB_SB_EEENS5_IJSB_NSA_ILi0EEESU_EEEEENS5_IJNS4_10UnderscoreESX_SX_EEEEENS4_13SM90_TMA_LOADENS4_14ComposedLayoutINS4_7SwizzleILi3ELi4ELi3EEENS4_18smem_ptr_flag_bitsILi32EEENSR_INS5_IJNSA_ILi8EEENSA_ILi32EEEEEENS5_IJS17_SB_EEEEEEEvNS4_8identityES10_S1B_vS1C_EENS_8epilogue10collective6detail29Sm90TmaWarpSpecializedAdapterINS1F_15DefaultEpilogueIfSI_SI_NS1E_6thread17LinearCombinationIfLi1EffLNS1J_9ScaleType4KindE0ELNS_15FloatRoundStyleE2EfEENS1_15EpilogueDefaultEEEEEvvEEEEvNT_6ParamsE)
        /*0008*/ 	.word	0x000000a8


	//----- nvinfo : EIATTR_FRAME_SIZE
	.align		4
.L_15:
        /*000c*/ 	.byte	0x04, 0x11
        /*000e*/ 	.short	(.L_17 - .L_16)
	.align		4
.L_16:
        /*0010*/ 	.word	index@(_ZN7cutlass13device_kernelINS_4gemm6kernel13GemmUniversalIN4cute5tupleIJiiiiEEENS1_10collective13CollectiveMmaINS1_34MainloopSm90TmaGmmaWarpSpecializedILi6ENS5_IJNS4_1CILi1EEESB_SB_EEENS1_35KernelTmaWarpSpecializedCooperativeEEENS5_IJNSA_ILi256EEENSA_ILi128EEESG_EEEfNS5_IJlSB_lEEEfSI_NS4_8TiledMMAINS4_8MMA_AtomIJNS4_4SM904GMMA30MMA_64x128x8_F32TF32TF32_SS_TNILNSM_7ScaleInE1ELSO_1EEEEEENS4_6LayoutINS5_IJNSA_ILi2EEESB_SB_EEENS5_IJSB_NSA_ILi0EEESU_EEEEENS5_IJNS4_10UnderscoreESX_SX_EEEEENS4_13SM90_TMA_LOADENS4_14ComposedLayoutINS4_7SwizzleILi3ELi4ELi3EEENS4_18smem_ptr_flag_bitsILi32EEENSR_INS5_IJNSA_ILi8EEENSA_ILi32EEEEEENS5_IJS17_SB_EEEEEEEvNS4_8identityES10_S1B_vS1C_EENS_8epilogue10collective6detail29Sm90TmaWarpSpecializedAdapterINS1F_15DefaultEpilogueIfSI_SI_NS1E_6thread17LinearCombinationIfLi1EffLNS1J_9ScaleType4KindE0ELNS_15FloatRoundStyleE2EfEENS1_15EpilogueDefaultEEEEEvvEEEEvNT_6ParamsE)
        /*0014*/ 	.word	0x00000000


	//----- nvinfo : EIATTR_MIN_STACK_SIZE
	.align		4
.L_17:
        /*0018*/ 	.byte	0x04, 0x12
        /*001a*/ 	.short	(.L_19 - .L_18)
	.align		4
.L_18:
        /*001c*/ 	.word	index@(_ZN7cutlass13device_kernelINS_4gemm6kernel13GemmUniversalIN4cute5tupleIJiiiiEEENS1_10collective13CollectiveMmaINS1_34MainloopSm90TmaGmmaWarpSpecializedILi6ENS5_IJNS4_1CILi1EEESB_SB_EEENS1_35KernelTmaWarpSpecializedCooperativeEEENS5_IJNSA_ILi256EEENSA_ILi128EEESG_EEEfNS5_IJlSB_lEEEfSI_NS4_8TiledMMAINS4_8MMA_AtomIJNS4_4SM904GMMA30MMA_64x128x8_F32TF32TF32_SS_TNILNSM_7ScaleInE1ELSO_1EEEEEENS4_6LayoutINS5_IJNSA_ILi2EEESB_SB_EEENS5_IJSB_NSA_ILi0EEESU_EEEEENS5_IJNS4_10UnderscoreESX_SX_EEEEENS4_13SM90_TMA_LOADENS4_14ComposedLayoutINS4_7SwizzleILi3ELi4ELi3EEENS4_18smem_ptr_flag_bitsILi32EEENSR_INS5_IJNSA_ILi8EEENSA_ILi32EEEEEENS5_IJS17_SB_EEEEEEEvNS4_8identityES10_S1B_vS1C_EENS_8epilogue10collective6detail29Sm90TmaWarpSpecializedAdapterINS1F_15DefaultEpilogueIfSI_SI_NS1E_6thread17LinearCombinationIfLi1EffLNS1J_9ScaleType4KindE0ELNS_15FloatRoundStyleE2EfEENS1_15EpilogueDefaultEEEEEvvEEEEvNT_6ParamsE)
        /*0020*/ 	.word	0x00000000
.L_19:


//--------------------- .nv.compat                --------------------------
	.section	.nv.compat,"",@"SHT_CUDA_COMPAT_INFO"
	.align	4
        /*0000*/ 	.byte	0x02, 0x09, 0x01, 0x00, 0x02, 0x02, 0x04, 0x00, 0x02, 0x05, 0x05, 0x00, 0x03, 0x07, 0x01, 0x01
        /*0010*/ 	.byte	0x02, 0x03, 0x01, 0x00, 0x02, 0x06, 0x01, 0x00, 0x04, 0x0b, 0x08, 0x00, 0x00, 0x00, 0x00, 0x00
        /*0020*/ 	.byte	0x00, 0x00, 0x00, 0x00


//--------------------- .nv.info._ZN7cutlass13device_kernelINS_4gemm6kernel13GemmUniversalIN4cute5tupleIJiiiiEEENS1_10collective13CollectiveMmaINS1_34MainloopSm90TmaGmmaWarpSpecializedILi6ENS5_IJNS4_1CILi1EEESB_SB_EEENS1_35KernelTmaWarpSpecializedCooperativeEEENS5_IJNSA_ILi256EEENSA_ILi128EEESG_EEEfNS5_IJlSB_lEEEfSI_NS4_8TiledMMAINS4_8MMA_AtomIJNS4_4SM904GMMA30MMA_64x128x8_F32TF32TF32_SS_TNILNSM_7ScaleInE1ELSO_1EEEEEENS4_6LayoutINS5_IJNSA_ILi2EEESB_SB_EEENS5_IJSB_NSA_ILi0EEESU_EEEEENS5_IJNS4_10UnderscoreESX_SX_EEEEENS4_13SM90_TMA_LOADENS4_14ComposedLayoutINS4_7SwizzleILi3ELi4ELi3EEENS4_18smem_ptr_flag_bitsILi32EEENSR_INS5_IJNSA_ILi8EEENSA_ILi32EEEEEENS5_IJS17_SB_EEEEEEEvNS4_8identityES10_S1B_vS1C_EENS_8epilogue10collective6detail29Sm90TmaWarpSpecializedAdapterINS1F_15DefaultEpilogueIfSI_SI_NS1E_6thread17LinearCombinationIfLi1EffLNS1J_9ScaleType4KindE0ELNS_15FloatRoundStyleE2EfEENS1_15EpilogueDefaultEEEEEvvEEEEvNT_6ParamsE --------------------------
	.section	.nv.info._ZN7cutlass13device_kernelINS_4gemm6kernel13GemmUniversalIN4cute5tupleIJiiiiEEENS1_10collective13CollectiveMmaINS1_34MainloopSm90TmaGmmaWarpSpecializedILi6ENS5_IJNS4_1CILi1EEESB_SB_EEENS1_35KernelTmaWarpSpecializedCooperativeEEENS5_IJNSA_ILi256EEENSA_ILi128EEESG_EEEfNS5_IJlSB_lEEEfSI_NS4_8TiledMMAINS4_8MMA_AtomIJNS4_4SM904GMMA30MMA_64x128x8_F32TF32TF32_SS_TNILNSM_7ScaleInE1ELSO_1EEEEEENS4_6LayoutINS5_IJNSA_ILi2EEESB_SB_EEENS5_IJSB_NSA_ILi0EEESU_EEEEENS5_IJNS4_10UnderscoreESX_SX_EEEEENS4_13SM90_TMA_LOADENS4_14ComposedLayoutINS4_7SwizzleILi3ELi4ELi3EEENS4_18smem_ptr_flag_bitsILi32EEENSR_INS5_IJNSA_ILi8EEENSA_ILi32EEEEEENS5_IJS17_SB_EEEEEEEvNS4_8identityES10_S1B_vS1C_EENS_8epilogue10collective6detail29Sm90TmaWarpSpecializedAdapterINS1F_15DefaultEpilogueIfSI_SI_NS1E_6thread17LinearCombinationIfLi1EffLNS1J_9ScaleType4KindE0ELNS_15FloatRoundStyleE2EfEENS1_15EpilogueDefaultEEEEEvvEEEEvNT_6ParamsE,"",@"SHT_CUDA_INFO"
	.sectionflags	@""
	.align	4


	//----- nvinfo : EIATTR_CUDA_API_VERSION
	.align		4
        /*0000*/ 	.byte	0x04, 0x37
        /*0002*/ 	.short	(.L_21 - .L_20)
.L_20:
        /*0004*/ 	.word	0x00000082


	//----- nvinfo : EIATTR_KPARAM_INFO
	.align		4
.L_21:
        /*0008*/ 	.byte	0x04, 0x17
        /*000a*/ 	.short	(.L_23 - .L_22)
.L_22:
        /*000c*/ 	.word	0x00000000
        /*0010*/ 	.short	0x0000
        /*0012*/ 	.short	0x0070
        /*0014*/ 	.byte	0x00, 0xf0, 0x01, 0x10


	//----- nvinfo : EIATTR_SPARSE_MMA_MASK
	.align		4
.L_23:
        /*0018*/ 	.byte	0x03, 0x50
        /*001a*/ 	.short	0x0000


	//----- nvinfo : EIATTR_MAXREG_COUNT
	.align		4
        /*001c*/ 	.byte	0x03, 0x1b
        /*001e*/ 	.short	0x00a8


	//----- nvinfo : EIATTR_NUM_BARRIERS
	.align		4
        /*0020*/ 	.byte	0x02, 0x4c
        /*0022*/ 	.byte	0x01
	.zero		1


	//----- nvinfo : EIATTR_EXTERNS
	.align		4
        /*0024*/ 	.byte	0x04, 0x0f
        /*0026*/ 	.short	(.L_25 - .L_24)


	//   ....[0]....
	.align		4
.L_24:
        /*0028*/ 	.word	index@(__assertfail)


	//----- nvinfo : EIATTR_MERCURY_ISA_VERSION
	.align		4
.L_25:
        /*002c*/ 	.byte	0x03, 0x5f
        /*002e*/ 	.short	0x0101


	//----- nvinfo : EIATTR_INT_WARP_WIDE_INSTR_OFFSETS
	.align		4
        /*0030*/ 	.byte	0x04, 0x31
        /*0032*/ 	.short	(.L_27 - .L_26)


	//   ....[0]....
.L_26:
        /*0034*/ 	.word	0x000003f0


	//   ....[1]....
        /*0038*/ 	.word	0x00000420


	//   ....[2]....
        /*003c*/ 	.word	0x00000500


	//----- nvinfo : EIATTR_COOP_GROUP_MASK_REGIDS
	.align		4
.L_27:
        /*0040*/ 	.byte	0x04, 0x29
        /*0042*/ 	.short	(.L_29 - .L_28)


	//   ....[0]....
.L_28:
        /*0044*/ 	.word	0xffffffff


	//   ....[1]....
        /*0048*/ 	.word	0xffffffff


	//   ....[2]....
        /*004c*/ 	.word	0xffffffff


	//   ....[3]....
        /*0050*/ 	.word	0xffffffff


	//   ....[4]....
        /*0054*/ 	.word	0xffffffff


	//----- nvinfo : EIATTR_COOP_GROUP_INSTR_OFFSETS
	.align		4
.L_29:
        /*0058*/ 	.byte	0x04, 0x28
        /*005a*/ 	.short	(.L_31 - .L_30)


	//   ....[0]....
.L_30:
        /*005c*/ 	.word	0x00000060


	//   ....[1]....
        /*0060*/ 	.word	0x00000070


	//   ....[2]....
        /*0064*/ 	.word	0x00000130


	//   ....[3]....
        /*0068*/ 	.word	0x00000300


	//   ....[4]....
        /*006c*/ 	.word	0x00000fb0


	//----- nvinfo : EIATTR_REG_RECONFIG
	.align		4
.L_31:
        /*0070*/ 	.byte	0x01, 0x54
	.zero		2


	//----- nvinfo : EIATTR_SYSCALL_OFFSETS
	.align		4
        /*0074*/ 	.byte	0x04, 0x46
        /*0076*/ 	.short	(.L_33 - .L_32)


	//   ....[0]....
.L_32:
        /*0078*/ 	.word	0x00001170


	//----- nvinfo : EIATTR_MBARRIER_INSTR_OFFSETS
	.align		4
.L_33:
        /*007c*/ 	.byte	0x04, 0x39
        /*007e*/ 	.short	(.L_35 - .L_34)


	//   ....[0]....
.L_34:
        /*0080*/ 	.word	0x00000230
        /*0084*/ 	.word	0x000000ff
        /*0088*/ 	.word	0x00000000
        /*008c*/ 	.short	0x0100
        /*008e*/ 	.byte	0x08
	.zero		1


	//   ....[1]....
        /*0090*/ 	.word	0x00000240
        /*0094*/ 	.word	0x000000ff
        /*0098*/ 	.word	0x00000030
        /*009c*/ 	.short	0x0100
        /*009e*/ 	.byte	0x08
	.zero		1


	//   ....[2]....
        /*00a0*/ 	.word	0x00000250
        /*00a4*/ 	.word	0x000000ff
        /*00a8*/ 	.word	0x00000008
        /*00ac*/ 	.short	0x0100
        /*00ae*/ 	.byte	0x08
	.zero		1


	//   ....[3]....
        /*00b0*/ 	.word	0x00000260
        /*00b4*/ 	.word	0x000000ff
        /*00b8*/ 	.word	0x00000038
        /*00bc*/ 	.short	0x0100
        /*00be*/ 	.byte	0x08
	.zero		1


	//   ....[4]....
        /*00c0*/ 	.word	0x00000270
        /*00c4*/ 	.word	0x000000ff
        /*00c8*/ 	.word	0x00000010
        /*00cc*/ 	.short	0x0100
        /*00ce*/ 	.byte	0x08
	.zero		1


	//   ....[5]....
        /*00d0*/ 	.word	0x00000280
        /*00d4*/ 	.word	0x000000ff
        /*00d8*/ 	.word	0x00000040
        /*00dc*/ 	.short	0x0100
        /*00de*/ 	.byte	0x08
	.zero		1


	//   ....[6]....
        /*00e0*/ 	.word	0x00000290
        /*00e4*/ 	.word	0x000000ff
        /*00e8*/ 	.word	0x00000018
        /*00ec*/ 	.short	0x0100
        /*00ee*/ 	.byte	0x08
	.zero		1


	//   ....[7]....
        /*00f0*/ 	.word	0x000002a0
        /*00f4*/ 	.word	0x000000ff
        /*00f8*/ 	.word	0x00000048
        /*00fc*/ 	.short	0x0100
        /*00fe*/ 	.byte	0x08
	.zero		1


	//   ....[8]....
        /*0100*/ 	.word	0x000002b0
        /*0104*/ 	.word	0x000000ff
        /*0108*/ 	.word	0x00000020
        /*010c*/ 	.short	0x0100
        /*010e*/ 	.byte	0x08
	.zero		1


	//   ....[9]....
        /*0110*/ 	.word	0x000002c0
        /*0114*/ 	.word	0x000000ff
        /*0118*/ 	.word	0x00000050
        /*011c*/ 	.short	0x0100
        /*011e*/ 	.byte	0x08
	.zero		1


	//   ....[10]....
        /*0120*/ 	.word	0x000002d0
        /*0124*/ 	.word	0x000000ff
        /*0128*/ 	.word	0x00000028
        /*012c*/ 	.short	0x0100
        /*012e*/ 	.byte	0x08
	.zero		1


	//   ....[11]....
        /*0130*/ 	.word	0x000002e0
        /*0134*/ 	.word	0x000000ff
        /*0138*/ 	.word	0x00000058
        /*013c*/ 	.short	0x0100
        /*013e*/ 	.byte	0x08
	.zero		1


	//   ....[12]....
        /*0140*/ 	.word	0x00000570
        /*0144*/ 	.word	0x000000ff
        /*0148*/ 	.word	0x00000070
        /*014c*/ 	.short	0x0100
        /*014e*/ 	.byte	0x06
	.zero		1


	//   ....[13]....
        /*0150*/ 	.word	0x000005d0
        /*0154*/ 	.word	0x000000ff
        /*0158*/ 	.word	0x00000078
        /*015c*/ 	.short	0x0100
        /*015e*/ 	.byte	0x06
	.zero		1


	//   ....[14]....
        /*0160*/ 	.word	0x000011f0
        /*0164*/ 	.word	0x00000003
        /*0168*/ 	.word	0x00000000
        /*016c*/ 	.short	0x010a
        /*016e*/ 	.byte	0x3f
	.zero		1


	//   ....[15]....
        /*0170*/ 	.word	0x00001230
        /*0174*/ 	.word	0x00000003
        /*0178*/ 	.word	0x00000000
        /*017c*/ 	.short	0x010a
        /*017e*/ 	.byte	0x3f
	.zero		1


	//   ....[16]....
        /*0180*/ 	.word	0x00002020
        /*0184*/ 	.word	0x000000ff
        /*0188*/ 	.word	0x00000000
        /*018c*/ 	.short	0x010a
        /*018e*/ 	.byte	0x09
	.zero		1


	//   ....[17]....
        /*0190*/ 	.word	0x00002060
        /*0194*/ 	.word	0x000000ff
        /*0198*/ 	.word	0x00000000
        /*019c*/ 	.short	0x010a
        /*019e*/ 	.byte	0x09
	.zero		1


	//   ....[18]....
        /*01a0*/ 	.word	0x00002d00
        /*01a4*/ 	.word	0x000000ff
        /*01a8*/ 	.word	0x00000000
        /*01ac*/ 	.short	0x0101
        /*01ae*/ 	.byte	0x08
	.zero		1


	//   ....[19]....
        /*01b0*/ 	.word	0x00002f00
        /*01b4*/ 	.word	0x000000ff
        /*01b8*/ 	.word	0x00000000
        /*01bc*/ 	.short	0x0101
        /*01be*/ 	.byte	0x06
	.zero		1


	//   ....[20]....
        /*01c0*/ 	.word	0x0000a800
        /*01c4*/ 	.word	0x0000000e
        /*01c8*/ 	.word	0x00000030
        /*01cc*/ 	.short	0x010a
        /*01ce*/ 	.byte	0x3f
	.zero		1


	//   ....[21]....
        /*01d0*/ 	.word	0x0000adb0
        /*01d4*/ 	.word	0x00000006
        /*01d8*/ 	.word	0x00000078
        /*01dc*/ 	.short	0x0101
        /*01de*/ 	.byte	0x3f
	.zero		1


	//   ....[22]....
        /*01e0*/ 	.word	0x0000b4e0
        /*01e4*/ 	.word	0x00000007
        /*01e8*/ 	.word	0x00000000
        /*01ec*/ 	.short	0x010a
        /*01ee*/ 	.byte	0x3f
	.zero		1


	//   ....[23]....
        /*01f0*/ 	.word	0x0000b560
        /*01f4*/ 	.word	0x00000009
        /*01f8*/ 	.word	0x00000000
        /*01fc*/ 	.short	0x010a
        /*01fe*/ 	.byte	0x3f
	.zero		1


	//   ....[24]....
        /*0200*/ 	.word	0x0000b5f0
        /*0204*/ 	.word	0x00000006
        /*0208*/ 	.word	0x00000000
        /*020c*/ 	.short	0x010a
        /*020e*/ 	.byte	0x3f
	.zero		1


	//   ....[25]....
        /*0210*/ 	.word	0x0000b680
        /*0214*/ 	.word	0x00000009
        /*0218*/ 	.word	0x00000000
        /*021c*/ 	.short	0x010a
        /*021e*/ 	.byte	0x3f
	.zero		1


	//   ....[26]....
        /*0220*/ 	.word	0x0000b710
        /*0224*/ 	.word	0x00000006
        /*0228*/ 	.word	0x00000000
        /*022c*/ 	.short	0x010a
        /*022e*/ 	.byte	0x3f
	.zero		1


	//   ....[27]....
        /*0230*/ 	.word	0x0000b7a0
        /*0234*/ 	.word	0x00000003
        /*0238*/ 	.word	0x00000000
        /*023c*/ 	.short	0x010a
        /*023e*/ 	.byte	0x3f
	.zero		1


	//   ....[28]....
        /*0240*/ 	.word	0x0000b800
        /*0244*/ 	.word	0x00000003
        /*0248*/ 	.word	0x00000000
        /*024c*/ 	.short	0x010a
        /*024e*/ 	.byte	0x3f
	.zero		1


	//   ....[29]....
        /*0250*/ 	.word	0x0000b860
        /*0254*/ 	.word	0x00000004
        /*0258*/ 	.word	0x00000000
        /*025c*/ 	.short	0x010a
        /*025e*/ 	.byte	0x3f
	.zero		1


	//   ....[30]....
        /*0260*/ 	.word	0x0000b930
        /*0264*/ 	.word	0x0000000e
        /*0268*/ 	.word	0x00000030
        /*026c*/ 	.short	0x010a
        /*026e*/ 	.byte	0x3f
	.zero		1


	//   ....[31]....
        /*0270*/ 	.word	0x0000ba00
        /*0274*/ 	.word	0x00000007
        /*0278*/ 	.word	0x00000000
        /*027c*/ 	.short	0x010a
        /*027e*/ 	.byte	0x3f
	.zero		1


	//   ....[32]....
        /*0280*/ 	.word	0x0000ba50
        /*0284*/ 	.word	0x00000009
        /*0288*/ 	.word	0x00000000
        /*028c*/ 	.short	0x010a
        /*028e*/ 	.byte	0x3f
	.zero		1


	//   ....[33]....
        /*0290*/ 	.word	0x0000baa0
        /*0294*/ 	.word	0x00000006
        /*0298*/ 	.word	0x00000000
        /*029c*/ 	.short	0x010a
        /*029e*/ 	.byte	0x3f
	.zero		1


	//   ....[34]....
        /*02a0*/ 	.word	0x0000baf0
        /*02a4*/ 	.word	0x00000009
        /*02a8*/ 	.word	0x00000000
        /*02ac*/ 	.short	0x010a
        /*02ae*/ 	.byte	0x3f
	.zero		1


	//   ....[35]....
        /*02b0*/ 	.word	0x0000bb40
        /*02b4*/ 	.word	0x00000006
        /*02b8*/ 	.word	0x00000000
        /*02bc*/ 	.short	0x010a
        /*02be*/ 	.byte	0x3f
	.zero		1


	//----- nvinfo : EIATTR_NUM_MBARRIERS
	.align		4
.L_35:
        /*02c0*/ 	.byte	0x03, 0x38
        /*02c2*/ 	.short	0x000e


	//----- nvinfo : EIATTR_EXIT_INSTR_OFFSETS
	.align		4
        /*02c4*/ 	.byte	0x04, 0x1c
        /*02c6*/ 	.short	(.L_37 - .L_36)


	//   ....[0]....
.L_36:
        /*02c8*/ 	.word	0x00000620


	//   ....[1]....
        /*02cc*/ 	.word	0x00000ee0


	//   ....[2]....
        /*02d0*/ 	.word	0x00009e70


	//   ....[3]....
        /*02d4*/ 	.word	0x0000a4a0


	//   ....[4]....
        /*02d8*/ 	.word	0x0000b7f0


	//----- nvinfo : EIATTR_MAX_THREADS
	.align		4
.L_37:
        /*02dc*/ 	.byte	0x04, 0x05
        /*02de*/ 	.short	(.L_39 - .L_38)
.L_38:
        /*02e0*/ 	.word	0x00000180
        /*02e4*/ 	.word	0x00000001
        /*02e8*/ 	.word	0x00000001


	//----- nvinfo : EIATTR_CRS_STACK_SIZE
	.align		4
.L_39:
        /*02ec*/ 	.byte	0x04, 0x1e
        /*02ee*/ 	.short	(.L_41 - .L_40)
.L_40:
        /*02f0*/ 	.word	0x00000000


	//----- nvinfo : EIATTR_CBANK_PARAM_SIZE
	.align		4
.L_41:
        /*02f4*/ 	.byte	0x03, 0x19
        /*02f6*/ 	.short	0x0470


	//----- nvinfo : EIATTR_PARAM_CBANK
	.align		4
        /*02f8*/ 	.byte	0x04, 0x0a
        /*02fa*/ 	.short	(.L_43 - .L_42)
	.align		4
.L_42:
        /*02fc*/ 	.word	index@(.nv.constant0._ZN7cutlass13device_kernelINS_4gemm6kernel13GemmUniversalIN4cute5tupleIJiiiiEEENS1_10collective13CollectiveMmaINS1_34MainloopSm90TmaGmmaWarpSpecializedILi6ENS5_IJNS4_1CILi1EEESB_SB_EEENS1_35KernelTmaWarpSpecializedCooperativeEEENS5_IJNSA_ILi256EEENSA_ILi128EEESG_EEEfNS5_IJlSB_lEEEfSI_NS4_8TiledMMAINS4_8MMA_AtomIJNS4_4SM904GMMA30MMA_64x128x8_F32TF32TF32_SS_TNILNSM_7ScaleInE1ELSO_1EEEEEENS4_6LayoutINS5_IJNSA_ILi2EEESB_SB_EEENS5_IJSB_NSA_ILi0EEESU_EEEEENS5_IJNS4_10UnderscoreESX_SX_EEEEENS4_13SM90_TMA_LOADENS4_14ComposedLayoutINS4_7SwizzleILi3ELi4ELi3EEENS4_18smem_ptr_flag_bitsILi32EEENSR_INS5_IJNSA_ILi8EEENSA_ILi32EEEEEENS5_IJS17_SB_EEEEEEEvNS4_8identityES10_S1B_vS1C_EENS_8epilogue10collective6detail29Sm90TmaWarpSpecializedAdapterINS1F_15DefaultEpilogueIfSI_SI_NS1E_6thread17LinearCombinationIfLi1EffLNS1J_9ScaleType4KindE0ELNS_15FloatRoundStyleE2EfEENS1_15EpilogueDefaultEEEEEvvEEEEvNT_6ParamsE)
        /*0300*/ 	.short	0x0210
        /*0302*/ 	.short	0x0470


	//----- nvinfo : EIATTR_SW_WAR
	.align		4
.L_43:
        /*0304*/ 	.byte	0x04, 0x36
        /*0306*/ 	.short	(.L_45 - .L_44)
.L_44:
        /*0308*/ 	.word	0x00000008
.L_45:


//--------------------- .nv.callgraph             --------------------------
	.section	.nv.callgraph,"",@"SHT_CUDA_CALLGRAPH"
	.align	4
	.sectionentsize	8
	.align		4
        /*0000*/ 	.word	0x00000000
	.align		4
        /*0004*/ 	.word	0xffffffff
	.align		4
        /*0008*/ 	.word	index@(_ZN7cutlass13device_kernelINS_4gemm6kernel13GemmUniversalIN4cute5tupleIJiiiiEEENS1_10collective13CollectiveMmaINS1_34MainloopSm90TmaGmmaWarpSpecializedILi6ENS5_IJNS4_1CILi1EEESB_SB_EEENS1_35KernelTmaWarpSpecializedCooperativeEEENS5_IJNSA_ILi256EEENSA_ILi128EEESG_EEEfNS5_IJlSB_lEEEfSI_NS4_8TiledMMAINS4_8MMA_AtomIJNS4_4SM904GMMA30MMA_64x128x8_F32TF32TF32_SS_TNILNSM_7ScaleInE1ELSO_1EEEEEENS4_6LayoutINS5_IJNSA_ILi2EEESB_SB_EEENS5_IJSB_NSA_ILi0EEESU_EEEEENS5_IJNS4_10UnderscoreESX_SX_EEEEENS4_13SM90_TMA_LOADENS4_14ComposedLayoutINS4_7SwizzleILi3ELi4ELi3EEENS4_18smem_ptr_flag_bitsILi32EEENSR_INS5_IJNSA_ILi8EEENSA_ILi32EEEEEENS5_IJS17_SB_EEEEEEEvNS4_8identityES10_S1B_vS1C_EENS_8epilogue10collective6detail29Sm90TmaWarpSpecializedAdapterINS1F_15DefaultEpilogueIfSI_SI_NS1E_6thread17LinearCombinationIfLi1EffLNS1J_9ScaleType4KindE0ELNS_15FloatRoundStyleE2EfEENS1_15EpilogueDefaultEEEEEvvEEEEvNT_6ParamsE)
	.align		4
        /*000c*/ 	.word	index@(__assertfail)
	.align		4
        /*0010*/ 	.word	0x00000000
	.align		4
        /*0014*/ 	.word	0xfffffffe
	.align		4
        /*0018*/ 	.word	0x00000000
	.align		4
        /*001c*/ 	.word	0xfffffffd
	.align		4
        /*0020*/ 	.word	0x00000000
	.align		4
        /*0024*/ 	.word	0xfffffffc


//--------------------- .nv.constant4             --------------------------
	.section	.nv.constant4,"a",@progbits
	.align	8
	.align		8
.nv.constant4:
        /*0000*/ 	.dword	__assertfail
	.align		8
        /*0008*/ 	.dword	__unnamed_1
	.align		8
        /*0010*/ 	.dword	_ZN40_INTERNAL_35ae16b8_4_k_cu_fc3a56be_304704cuda3std3__45__cpo5beginE
	.align		8
        /*0018*/ 	.dword	_ZN40_INTERNAL_35ae16b8_4_k_cu_fc3a56be_304704cuda3std3__45__cpo3endE
	.align		8
        /*0020*/ 	.dword	_ZN40_INTERNAL_35ae16b8_4_k_cu_fc3a56be_304704cuda3std3__45__cpo6cbeginE
	.align		8
        /*0028*/ 	.dword	_ZN40_INTERNAL_35ae16b8_4_k_cu_fc3a56be_304704cuda3std3__45__cpo4cendE
	.align		8
        /*0030*/ 	.dword	_ZN40_INTERNAL_35ae16b8_4_k_cu_fc3a56be_304704cuda3std3__442_GLOBAL__N__35ae16b8_4_k_cu_fc3a56be_304706ignoreE
	.align		8
        /*0038*/ 	.dword	_ZN40_INTERNAL_35ae16b8_4_k_cu_fc3a56be_304704cuda3std3__419piecewise_constructE
	.align		8
        /*0040*/ 	.dword	_ZN40_INTERNAL_35ae16b8_4_k_cu_fc3a56be_304704cuda3std3__48in_placeE
	.align		8
        /*0048*/ 	.dword	_ZN40_INTERNAL_35ae16b8_4_k_cu_fc3a56be_304704cuda3std6ranges3__45__cpo4swapE
	.align		8
        /*0050*/ 	.dword	_ZN40_INTERNAL_35ae16b8_4_k_cu_fc3a56be_304704cuda3std6ranges3__45__cpo9iter_moveE
	.align		8
        /*0058*/ 	.dword	_ZN40_INTERNAL_35ae16b8_4_k_cu_fc3a56be_304704cute7productE
	.align		8
        /*0060*/ 	.dword	_ZN40_INTERNAL_35ae16b8_4_k_cu_fc3a56be_304704cute1_E
	.align		8
        /*0068*/ 	.dword	$str$22
	.align		8
        /*0070*/ 	.dword	$str$23


//--------------------- .text._ZN7cutlass13device_kernelINS_4gemm6kernel13GemmUniversalIN4cute5tupleIJiiiiEEENS1_10collective13CollectiveMmaINS1_34MainloopSm90TmaGmmaWarpSpecializedILi6ENS5_IJNS4_1CILi1EEESB_SB_EEENS1_35KernelTmaWarpSpecializedCooperativeEEENS5_IJNSA_ILi256EEENSA_ILi128EEESG_EEEfNS5_IJlSB_lEEEfSI_NS4_8TiledMMAINS4_8MMA_AtomIJNS4_4SM904GMMA30MMA_64x128x8_F32TF32TF32_SS_TNILNSM_7ScaleInE1ELSO_1EEEEEENS4_6LayoutINS5_IJNSA_ILi2EEESB_SB_EEENS5_IJSB_NSA_ILi0EEESU_EEEEENS5_IJNS4_10UnderscoreESX_SX_EEEEENS4_13SM90_TMA_LOADENS4_14ComposedLayoutINS4_7SwizzleILi3ELi4ELi3EEENS4_18smem_ptr_flag_bitsILi32EEENSR_INS5_IJNSA_ILi8EEENSA_ILi32EEEEEENS5_IJS17_SB_EEEEEEEvNS4_8identityES10_S1B_vS1C_EENS_8epilogue10collective6detail29Sm90TmaWarpSpecializedAdapterINS1F_15DefaultEpilogueIfSI_SI_NS1E_6thread17LinearCombinationIfLi1EffLNS1J_9ScaleType4KindE0ELNS_15FloatRoundStyleE2EfEENS1_15EpilogueDefaultEEEEEvvEEEEvNT_6ParamsE --------------------------
	.section	.text._ZN7cutlass13device_kernelINS_4gemm6kernel13GemmUniversalIN4cute5tupleIJiiiiEEENS1_10collective13CollectiveMmaINS1_34MainloopSm90TmaGmmaWarpSpecializedILi6ENS5_IJNS4_1CILi1EEESB_SB_EEENS1_35KernelTmaWarpSpecializedCooperativeEEENS5_IJNSA_ILi256EEENSA_ILi128EEESG_EEEfNS5_IJlSB_lEEEfSI_NS4_8TiledMMAINS4_8MMA_AtomIJNS4_4SM904GMMA30MMA_64x128x8_F32TF32TF32_SS_TNILNSM_7ScaleInE1ELSO_1EEEEEENS4_6LayoutINS5_IJNSA_ILi2EEESB_SB_EEENS5_IJSB_NSA_ILi0EEESU_EEEEENS5_IJNS4_10UnderscoreESX_SX_EEEEENS4_13SM90_TMA_LOADENS4_14ComposedLayoutINS4_7SwizzleILi3ELi4ELi3EEENS4_18smem_ptr_flag_bitsILi32EEENSR_INS5_IJNSA_ILi8EEENSA_ILi32EEEEEENS5_IJS17_SB_EEEEEEEvNS4_8identityES10_S1B_vS1C_EENS_8epilogue10collective6detail29Sm90TmaWarpSpecializedAdapterINS1F_15DefaultEpilogueIfSI_SI_NS1E_6thread17LinearCombinationIfLi1EffLNS1J_9ScaleType4KindE0ELNS_15FloatRoundStyleE2EfEENS1_15EpilogueDefaultEEEEEvvEEEEvNT_6ParamsE,"ax",@progbits
	.align	128
.text._ZN7cutlass13device_kernelINS_4gemm6kernel13GemmUniversalIN4cute5tupleIJiiiiEEENS1_10collective13CollectiveMmaINS1_34MainloopSm90TmaGmmaWarpSpecializedILi6ENS5_IJNS4_1CILi1EEESB_SB_EEENS1_35KernelTmaWarpSpecializedCooperativeEEENS5_IJNSA_ILi256EEENSA_ILi128EEESG_EEEfNS5_IJlSB_lEEEfSI_NS4_8TiledMMAINS4_8MMA_AtomIJNS4_4SM904GMMA30MMA_64x128x8_F32TF32TF32_SS_TNILNSM_7ScaleInE1ELSO_1EEEEEENS4_6LayoutINS5_IJNSA_ILi2EEESB_SB_EEENS5_IJSB_NSA_ILi0EEESU_EEEEENS5_IJNS4_10UnderscoreESX_SX_EEEEENS4_13SM90_TMA_LOADENS4_14ComposedLayoutINS4_7SwizzleILi3ELi4ELi3EEENS4_18smem_ptr_flag_bitsILi32EEENSR_INS5_IJNSA_ILi8EEENSA_ILi32EEEEEENS5_IJS17_SB_EEEEEEEvNS4_8identityES10_S1B_vS1C_EENS_8epilogue10collective6detail29Sm90TmaWarpSpecializedAdapterINS1F_15DefaultEpilogueIfSI_SI_NS1E_6thread17LinearCombinationIfLi1EffLNS1J_9ScaleType4KindE0ELNS_15FloatRoundStyleE2EfEENS1_15EpilogueDefaultEEEEEvvEEEEvNT_6ParamsE:
        .type           _ZN7cutlass13device_kernelINS_4gemm6kernel13GemmUniversalIN4cute5tupleIJiiiiEEENS1_10collective13CollectiveMmaINS1_34MainloopSm90TmaGmmaWarpSpecializedILi6ENS5_IJNS4_1CILi1EEESB_SB_EEENS1_35KernelTmaWarpSpecializedCooperativeEEENS5_IJNSA_ILi256EEENSA_ILi128EEESG_EEEfNS5_IJlSB_lEEEfSI_NS4_8TiledMMAINS4_8MMA_AtomIJNS4_4SM904GMMA30MMA_64x128x8_F32TF32TF32_SS_TNILNSM_7ScaleInE1ELSO_1EEEEEENS4_6LayoutINS5_IJNSA_ILi2EEESB_SB_EEENS5_IJSB_NSA_ILi0EEESU_EEEEENS5_IJNS4_10UnderscoreESX_SX_EEEEENS4_13SM90_TMA_LOADENS4_14ComposedLayoutINS4_7SwizzleILi3ELi4ELi3EEENS4_18smem_ptr_flag_bitsILi32EEENSR_INS5_IJNSA_ILi8EEENSA_ILi32EEEEEENS5_IJS17_SB_EEEEEEEvNS4_8identityES10_S1B_vS1C_EENS_8epilogue10collective6detail29Sm90TmaWarpSpecializedAdapterINS1F_15DefaultEpilogueIfSI_SI_NS1E_6thread17LinearCombinationIfLi1EffLNS1J_9ScaleType4KindE0ELNS_15FloatRoundStyleE2EfEENS1_15EpilogueDefaultEEEEEvvEEEEvNT_6ParamsE,@function
        .size           _ZN7cutlass13device_kernelINS_4gemm6kernel13GemmUniversalIN4cute5tupleIJiiiiEEENS1_10collective13CollectiveMmaINS1_34MainloopSm90TmaGmmaWarpSpecializedILi6ENS5_IJNS4_1CILi1EEESB_SB_EEENS1_35KernelTmaWarpSpecializedCooperativeEEENS5_IJNSA_ILi256EEENSA_ILi128EEESG_EEEfNS5_IJlSB_lEEEfSI_NS4_8TiledMMAINS4_8MMA_AtomIJNS4_4SM904GMMA30MMA_64x128x8_F32TF32TF32_SS_TNILNSM_7ScaleInE1ELSO_1EEEEEENS4_6LayoutINS5_IJNSA_ILi2EEESB_SB_EEENS5_IJSB_NSA_ILi0EEESU_EEEEENS5_IJNS4_10UnderscoreESX_SX_EEEEENS4_13SM90_TMA_LOADENS4_14ComposedLayoutINS4_7SwizzleILi3ELi4ELi3EEENS4_18smem_ptr_flag_bitsILi32EEENSR_INS5_IJNSA_ILi8EEENSA_ILi32EEEEEENS5_IJS17_SB_EEEEEEEvNS4_8identityES10_S1B_vS1C_EENS_8epilogue10collective6detail29Sm90TmaWarpSpecializedAdapterINS1F_15DefaultEpilogueIfSI_SI_NS1E_6thread17LinearCombinationIfLi1EffLNS1J_9ScaleType4KindE0ELNS_15FloatRoundStyleE2EfEENS1_15EpilogueDefaultEEEEEvvEEEEvNT_6ParamsE,(.L_x_324 - _ZN7cutlass13device_kernelINS_4gemm6kernel13GemmUniversalIN4cute5tupleIJiiiiEEENS1_10collective13CollectiveMmaINS1_34MainloopSm90TmaGmmaWarpSpecializedILi6ENS5_IJNS4_1CILi1EEESB_SB_EEENS1_35KernelTmaWarpSpecializedCooperativeEEENS5_IJNSA_ILi256EEENSA_ILi128EEESG_EEEfNS5_IJlSB_lEEEfSI_NS4_8TiledMMAINS4_8MMA_AtomIJNS4_4SM904GMMA30MMA_64x128x8_F32TF32TF32_SS_TNILNSM_7ScaleInE1ELSO_1EEEEEENS4_6LayoutINS5_IJNSA_ILi2EEESB_SB_EEENS5_IJSB_NSA_ILi0EEESU_EEEEENS5_IJNS4_10UnderscoreESX_SX_EEEEENS4_13SM90_TMA_LOADENS4_14ComposedLayoutINS4_7SwizzleILi3ELi4ELi3EEENS4_18smem_ptr_flag_bitsILi32EEENSR_INS5_IJNSA_ILi8EEENSA_ILi32EEEEEENS5_IJS17_SB_EEEEEEEvNS4_8identityES10_S1B_vS1C_EENS_8epilogue10collective6detail29Sm90TmaWarpSpecializedAdapterINS1F_15DefaultEpilogueIfSI_SI_NS1E_6thread17LinearCombinationIfLi1EffLNS1J_9ScaleType4KindE0ELNS_15FloatRoundStyleE2EfEENS1_15EpilogueDefaultEEEEEvvEEEEvNT_6ParamsE)
        .other          _ZN7cutlass13device_kernelINS_4gemm6kernel13GemmUniversalIN4cute5tupleIJiiiiEEENS1_10collective13CollectiveMmaINS1_34MainloopSm90TmaGmmaWarpSpecializedILi6ENS5_IJNS4_1CILi1EEESB_SB_EEENS1_35KernelTmaWarpSpecializedCooperativeEEENS5_IJNSA_ILi256EEENSA_ILi128EEESG_EEEfNS5_IJlSB_lEEEfSI_NS4_8TiledMMAINS4_8MMA_AtomIJNS4_4SM904GMMA30MMA_64x128x8_F32TF32TF32_SS_TNILNSM_7ScaleInE1ELSO_1EEEEEENS4_6LayoutINS5_IJNSA_ILi2EEESB_SB_EEENS5_IJSB_NSA_ILi0EEESU_EEEEENS5_IJNS4_10UnderscoreESX_SX_EEEEENS4_13SM90_TMA_LOADENS4_14ComposedLayoutINS4_7SwizzleILi3ELi4ELi3EEENS4_18smem_ptr_flag_bitsILi32EEENSR_INS5_IJNSA_ILi8EEENSA_ILi32EEEEEENS5_IJS17_SB_EEEEEEEvNS4_8identityES10_S1B_vS1C_EENS_8epilogue10collective6detail29Sm90TmaWarpSpecializedAdapterINS1F_15DefaultEpilogueIfSI_SI_NS1E_6thread17LinearCombinationIfLi1EffLNS1J_9ScaleType4KindE0ELNS_15FloatRoundStyleE2EfEENS1_15EpilogueDefaultEEEEEvvEEEEvNT_6ParamsE,@"STO_CUDA_ENTRY STV_DEFAULT"
_ZN7cutlass13device_kernelINS_4gemm6kernel13GemmUniversalIN4cute5tupleIJiiiiEEENS1_10collective13CollectiveMmaINS1_34MainloopSm90TmaGmmaWarpSpecializedILi6ENS5_IJNS4_1CILi1EEESB_SB_EEENS1_35KernelTmaWarpSpecializedCooperativeEEENS5_IJNSA_ILi256EEENSA_ILi128EEESG_EEEfNS5_IJlSB_lEEEfSI_NS4_8TiledMMAINS4_8MMA_AtomIJNS4_4SM904GMMA30MMA_64x128x8_F32TF32TF32_SS_TNILNSM_7ScaleInE1ELSO_1EEEEEENS4_6LayoutINS5_IJNSA_ILi2EEESB_SB_EEENS5_IJSB_NSA_ILi0EEESU_EEEEENS5_IJNS4_10UnderscoreESX_SX_EEEEENS4_13SM90_TMA_LOADENS4_14ComposedLayoutINS4_7SwizzleILi3ELi4ELi3EEENS4_18smem_ptr_flag_bitsILi32EEENSR_INS5_IJNSA_ILi8EEENSA_ILi32EEEEEENS5_IJS17_SB_EEEEEEEvNS4_8identityES10_S1B_vS1C_EENS_8epilogue10collective6detail29Sm90TmaWarpSpecializedAdapterINS1F_15DefaultEpilogueIfSI_SI_NS1E_6thread17LinearCombinationIfLi1EffLNS1J_9ScaleType4KindE0ELNS_15FloatRoundStyleE2EfEENS1_15EpilogueDefaultEEEEEvvEEEEvNT_6ParamsE:
[----:B------:R-:W0:Y:S01]  /*0000*/  LDC R1, c[0x0][0x28] ;  /* 0x00000a00ff017b82 */ /* 0x000e220000000800 */
[----:B------:R-:W1:Y:S01]  /*0010*/  S2R R18, SR_TID.X ;  /* 0x0000000000127919 */ /* 0x000e620000002100 */
[----:B------:R-:W-:Y:S01]  /*0020*/  ELECT P0, URZ, PT ;  /* 0x00000000003f782f */ /* 0x000fe20003800000 */
[----:B------:R-:W-:Y:S01]  /*0030*/  BSSY B0, `(.L_x_0) ;  /* 0x000000f000007945 */ /* 0x000fe20003800000 */
[--C-:B-1----:R-:W-:Y:S02]  /*0040*/  SHF.R.U32.HI R0, RZ, 0x5, R18.reuse ;  /* 0x00000005ff007819 */ /* 0x102fe40000011612 */
[----:B------:R-:W-:-:S03]  /*0050*/  SHF.R.U32.HI R22, RZ, 0x7, R18 ;  /* 0x00000007ff167819 */ /* 0x000fc60000011612 */
[----:B------:R-:W1:Y:S04]  /*0060*/  SHFL.IDX PT, R5, R0, RZ, 0x1f ;  /* 0x00001fff00057589 */ /* 0x000e6800000e0000 */
[----:B------:R2:W3:Y:S01]  /*0070*/  SHFL.IDX PT, R8, R22, RZ, 0x1f ;  /* 0x00001fff16087589 */ /* 0x0004e200000e0000 */
[----:B-1----:R-:W-:-:S13]  /*0080*/  ISETP.NE.OR P0, PT, R5, RZ, !P0 ;  /* 0x000000ff0500720c */ /* 0x002fda0004705670 */
[----:B0-23--:R-:W-:Y:S05]  /*0090*/  @P0 BRA `(.L_x_1) ;  /* 0x0000000000200947 */ /* 0x00dfea0003800000 */
[----:B------:R-:W-:Y:S02]  /*00a0*/  ULDC.64 UR4, c[0x0][0x198] ;  /* 0x0000660000047ab9 */ /* 0x000fe40000000a00 */
[----:B------:R-:W-:Y:S02]  /*00b0*/  UIADD3 UR6, UP0, UR4, 0xf0, URZ ;  /* 0x000000f004067890 */ /* 0x000fe4000ff1e03f */
[----:B------:R-:W-:Y:S02]  /*00c0*/  UIADD3 UR4, UP1, UR4, 0x1f0, URZ ;  /* 0x000001f004047890 */ /* 0x000fe4000ff3e03f */
[----:B------:R-:W-:Y:S02]  /*00d0*/  UIADD3.X UR7, URZ, UR5, URZ, UP0, !UPT ;  /* 0x000000053f077290 */ /* 0x000fe400087fe43f */
[----:B------:R-:W-:-:S07]  /*00e0*/  UIADD3.X UR5, URZ, UR5, URZ, UP1, !UPT ;  /* 0x000000053f057290 */ /* 0x000fce0008ffe43f */
[----:B------:R0:W-:Y:S02]  /*00f0*/  UTMACCTL.PF [UR6] ;  /* 0x00000000060079b9 */ /* 0x0001e40008040000 */
[----:B------:R0:W-:Y:S02]  /*0100*/  UTMACCTL.PF [UR4] ;  /* 0x00000000040079b9 */ /* 0x0001e40008040000 */
[----:B0-----:R-:W-:Y:S01]  /*0110*/  NOP ;  /* 0x0000000000007918 */ /* 0x001fe20000000000 */
.L_x_1:
[----:B------:R-:W-:Y:S05]  /*0120*/  BSYNC B0 ;  /* 0x0000000000007941 */ /* 0x000fea0003800000 */
.L_x_0:
[----:B------:R-:W0:Y:S02]  /*0130*/  SHFL.IDX PT, R2, R0, RZ, 0x1f ;  /* 0x00001fff00027589 */ /* 0x000e2400000e0000 */
[----:B0-----:R-:W-:-:S13]  /*0140*/  ISETP.NE.AND P0, PT, R2, RZ, PT ;  /* 0x000000ff0200720c */ /* 0x001fda0003f05270 */
[----:B------:R-:W-:Y:S05]  /*0150*/  @P0 BRA `(.L_x_2) ;  /* 0x0000000000680947 */ /* 0x000fea0003800000 */
[----:B------:R-:W0:Y:S01]  /*0160*/  S2UR UR8, SR_CgaCtaId ;  /* 0x00000000000879c3 */ /* 0x000e220000008800 */
[----:B------:R-:W-:Y:S01]  /*0170*/  UMOV UR4, 0x400 ;  /* 0x0000040000047882 */ /* 0x000fe20000000000 */
[----:B------:R-:W-:Y:S01]  /*0180*/  UMOV UR5, 0x1 ;  /* 0x0000000100057882 */ /* 0x000fe20000000000 */
[----:B------:R-:W-:Y:S01]  /*0190*/  UMOV UR6, 0x100 ;  /* 0x0000010000067882 */ /* 0x000fe20000000000 */
[----:B------:R-:W-:Y:S01]  /*01a0*/  ELECT P0, URZ, PT ;  /* 0x00000000003f782f */ /* 0x000fe20003800000 */
[----:B------:R-:W-:-:S04]  /*01b0*/  UIADD3 UR6, -UR6, 0x100000, URZ ;  /* 0x0010000006067890 */ /* 0x000fc8000fffe13f */
[----:B------:R-:W-:Y:S02]  /*01c0*/  USHF.L.U32 UR7, UR6, 0xb, URZ ;  /* 0x0000000b06077899 */ /* 0x000fe4000800063f */
[----:B------:R-:W-:Y:S02]  /*01d0*/  USHF.L.U32 UR6, UR6, 0x1, URZ ;  /* 0x0000000106067899 */ /* 0x000fe4000800063f */
[----:B0-----:R-:W-:Y:S02]  /*01e0*/  ULEA UR8, UR8, UR4, 0x18 ;  /* 0x0000000408087291 */ /* 0x001fe4000f8ec03f */
[----:B------:R-:W-:-:S04]  /*01f0*/  UIADD3 UR4, -UR5, 0x100000, URZ ;  /* 0x0010000005047890 */ /* 0x000fc8000fffe13f */
[----:B------:R-:W-:Y:S02]  /*0200*/  USHF.L.U32 UR5, UR4, 0xb, URZ ;  /* 0x0000000b04057899 */ /* 0x000fe4000800063f */
[----:B------:R-:W-:Y:S01]  /*0210*/  USHF.L.U32 UR4, UR4, 0x1, URZ ;  /* 0x0000000104047899 */ /* 0x000fe2000800063f */
[----:B------:R-:W0:Y:S11]  /*0220*/  FENCE.VIEW.ASYNC.S ;  /* 0x00000000000073c6 */ /* 0x000e360000000000 */
[----:B0-----:R0:W1:Y:S01]  /*0230*/  SYNCS.EXCH.64 URZ, [UR8], UR4 ;  /* 0x00000004083f75b2 */ /* 0x0010620008000100 */
[----:B------:R0:W2:Y:S01]  /*0240*/  SYNCS.EXCH.64 URZ, [UR8+0x30], UR6 ;  /* 0x00003006083f75b2 */ /* 0x0000a20008000100 */
[----:B------:R0:W3:Y:S01]  /*0250*/  SYNCS.EXCH.64 URZ, [UR8+0x8], UR4 ;  /* 0x00000804083f75b2 */ /* 0x0000e20008000100 */
[----:B------:R0:W4:Y:S01]  /*0260*/  SYNCS.EXCH.64 URZ, [UR8+0x38], UR6 ;  /* 0x00003806083f75b2 */ /* 0x0001220008000100 */
[----:B------:R0:W0:Y:S01]  /*0270*/  SYNCS.EXCH.64 URZ, [UR8+0x10], UR4 ;  /* 0x00001004083f75b2 */ /* 0x0000220008000100 */
[----:B------:R0:W0:Y:S01]  /*0280*/  SYNCS.EXCH.64 URZ, [UR8+0x40], UR6 ;  /* 0x00004006083f75b2 */ /* 0x0000220008000100 */
[----:B------:R0:W0:Y:S01]  /*0290*/  SYNCS.EXCH.64 URZ, [UR8+0x18], UR4 ;  /* 0x00001804083f75b2 */ /* 0x0000220008000100 */
[----:B------:R0:W0:Y:S01]  /*02a0*/  SYNCS.EXCH.64 URZ, [UR8+0x48], UR6 ;  /* 0x00004806083f75b2 */ /* 0x0000220008000100 */
[----:B------:R0:W0:Y:S01]  /*02b0*/  SYNCS.EXCH.64 URZ, [UR8+0x20], UR4 ;  /* 0x00002004083f75b2 */ /* 0x0000220008000100 */
[----:B------:R0:W0:Y:S01]  /*02c0*/  SYNCS.EXCH.64 URZ, [UR8+0x50], UR6 ;  /* 0x00005006083f75b2 */ /* 0x0000220008000100 */
[----:B------:R0:W0:Y:S01]  /*02d0*/  SYNCS.EXCH.64 URZ, [UR8+0x28], UR4 ;  /* 0x00002804083f75b2 */ /* 0x0000220008000100 */
[----:B------:R0:W0:Y:S01]  /*02e0*/  SYNCS.EXCH.64 URZ, [UR8+0x58], UR6 ;  /* 0x00005806083f75b2 */ /* 0x0000220008000100 */
[----:B------:R-:W-:Y:S01]  /*02f0*/  NOP ;  /* 0x0000000000007918 */ /* 0x000fe20000000000 */
.L_x_2:
[----:B------:R-:W5:Y:S01]  /*0300*/  SHFL.IDX PT, R0, R0, RZ, 0x1f ;  /* 0x00001fff00007589 */ /* 0x000f6200000e0000 */
[----:B------:R-:W1:Y:S01]  /*0310*/  LDC R2, c[0x0][0x65c] ;  /* 0x00019700ff027b82 */ /* 0x000e620000000800 */
[----:B------:R-:W-:Y:S02]  /*0320*/  ELECT P0, URZ, PT ;  /* 0x00000000003f782f */ /* 0x000fe40003800000 */
[----:B------:R-:W-:Y:S01]  /*0330*/  SHF.R.S32.HI R6, RZ, 0x1f, R5 ;  /* 0x0000001fff067819 */ /* 0x000fe20000011405 */
[----:B------:R-:W2:Y:S01]  /*0340*/  S2R R3, SR_CTAID.Y ;  /* 0x0000000000037919 */ /* 0x000ea20000002600 */
[----:B0-----:R-:W-:Y:S01]  /*0350*/  UMOV UR4, 0x20 ;  /* 0x0000002000047882 */ /* 0x001fe20000000000 */
[----:B------:R-:W-:Y:S01]  /*0360*/  ISETP.NE.AND P2, PT, R8, RZ, PT ;  /* 0x000000ff0800720c */ /* 0x000fe20003f45270 */
[----:B------:R-:W-:Y:S01]  /*0370*/  NOP ;  /* 0x0000000000007918 */ /* 0x000fe20000000000 */
[----:B------:R-:W0:Y:S01]  /*0380*/  S2R R4, SR_CTAID.X ;  /* 0x0000000000047919 */ /* 0x000e220000002500 */
[----:B------:R-:W-:Y:S01]  /*0390*/  LEA.HI R6, R6, R5, RZ, 0x2 ;  /* 0x0000000506067211 */ /* 0x000fe200078f10ff */
[----:B------:R-:W-:Y:S01]  /*03a0*/  NOP ;  /* 0x0000000000007918 */ /* 0x000fe20000000000 */
[----:B-----5:R-:W-:-:S02]  /*03b0*/  ISETP.NE.OR P0, PT, R0, RZ, !P0 ;  /* 0x000000ff0000720c */ /* 0x020fc40004705670 */
[----:B-1----:R-:W-:-:S04]  /*03c0*/  ISETP.NE.AND P3, PT, R2, 0x1, PT ;  /* 0x000000010200780c */ /* 0x002fc80003f65270 */
[----:B------:R-:W-:Y:S02]  /*03d0*/  P2R R0, PR, RZ, 0x8 ;  /* 0x00000008ff007803 */ /* 0x000fe40000000000 */
[----:B------:R-:W-:-:S05]  /*03e0*/  LOP3.LUT R0, R6, 0xfffffffc, RZ, 0xc0, !PT ;  /* 0xfffffffc06007812 */ /* 0x000fca00078ec0ff */
[----:B------:R-:W-:Y:S01]  /*03f0*/  VOTEU.ALL UP0, P0 ;  /* 0x00000000003f7886 */ /* 0x000fe20000000000 */
[----:B------:R-:W-:Y:S01]  /*0400*/  IMAD.IADD R0, R5, 0x1, -R0 ;  /* 0x0000000105007824 */ /* 0x000fe200078e0a00 */
[----:B------:R-:W0:Y:S01]  /*0410*/  @P3 LDC R17, c[0x0][0x10] ;  /* 0x00000400ff113b82 */ /* 0x000e220000000800 */
[----:B------:R-:W-:Y:S01]  /*0420*/  VOTEU.ALL UP1, P0 ;  /* 0x00000000003f7886 */ /* 0x000fe20000020000 */
[----:B------:R-:W-:Y:S01]  /*0430*/  @P3 MOV R7, RZ ;  /* 0x000000ff00073202 */ /* 0x000fe20000000f00 */
[----:B------:R-:W-:Y:S01]  /*0440*/  @!UP0 UMOV UR6, 0x400 ;  /* 0x0000040000068882 */ /* 0x000fe20000000000 */
[----:B------:R-:W-:-:S04]  /*0450*/  @!UP0 UIADD3 UR4, -UR4, 0x100000, URZ ;  /* 0x0010000004048890 */ /* 0x000fc8000fffe13f */
[----:B------:R-:W-:Y:S02]  /*0460*/  @!UP0 USHF.L.U32 UR5, UR4, 0xb, URZ ;  /* 0x0000000b04058899 */ /* 0x000fe4000800063f */
[----:B------:R-:W-:Y:S01]  /*0470*/  @!UP0 USHF.L.U32 UR4, UR4, 0x1, URZ ;  /* 0x0000000104048899 */ /* 0x000fe2000800063f */
[----:B--2---:R-:W-:Y:S01]  /*0480*/  @P3 IMAD.MOV.U32 R6, RZ, RZ, R3 ;  /* 0x000000ffff063224 */ /* 0x004fe200078e0003 */
[----:B------:R-:W-:Y:S01]  /*0490*/  @P3 MOV R11, RZ ;  /* 0x000000ff000b3202 */ /* 0x000fe20000000f00 */
[----:B------:R-:W-:Y:S01]  /*04a0*/  IMAD.MOV.U32 R5, RZ, RZ, RZ ;  /* 0x000000ffff057224 */ /* 0x000fe200078e00ff */
[----:B------:R-:W1:Y:S08]  /*04b0*/  @!UP0 S2UR UR7, SR_CgaCtaId ;  /* 0x00000000000789c3 */ /* 0x000e700000008800 */
[----:B------:R-:W2:Y:S01]  /*04c0*/  @!P3 LDC R9, c[0x0][0xc] ;  /* 0x00000300ff09bb82 */ /* 0x000ea20000000800 */
[----:B0-----:R-:W-:-:S04]  /*04d0*/  @P3 IMAD.WIDE.U32 R16, R4, R17, R6 ;  /* 0x0000001104103225 */ /* 0x001fc800078e0006 */
[----:B------:R-:W-:Y:S01]  /*04e0*/  @P3 IMAD.IADD R17, R17, 0x1, R11 ;  /* 0x0000000111113824 */ /* 0x000fe200078e020b */
[----:B-1----:R-:W-:Y:S01]  /*04f0*/  @!UP0 ULEA UR6, UR7, UR6, 0x18 ;  /* 0x0000000607068291 */ /* 0x002fe2000f8ec03f */
[----:B------:R-:W-:Y:S01]  /*0500*/  VOTEU.ALL UP0, P0 ;  /* 0x00000000003f7886 */ /* 0x000fe20000000000 */
[----:B------:R-:W-:-:S04]  /*0510*/  ISETP.NE.AND P0, PT, R0, 0x3, PT ;  /* 0x000000030000780c */ /* 0x000fc80003f05270 */
[----:B------:R-:W-:Y:S01]  /*0520*/  ISETP.EQ.OR P0, PT, R0, RZ, !P0 ;  /* 0x000000ff0000720c */ /* 0x000fe20004702670 */
[----:B--2---:R-:W-:-:S03]  /*0530*/  @!P3 IMAD.WIDE.U32 R6, R9, R3, R4 ;  /* 0x000000030906b225 */ /* 0x004fc600078e0004 */
[C---:B------:R-:W-:Y:S01]  /*0540*/  ISETP.EQ.AND P0, PT, R8.reuse, RZ, P0 ;  /* 0x000000ff0800720c */ /* 0x040fe20000702270 */
[----:B------:R-:W-:Y:S01]  /*0550*/  VIADD R8, R8, 0xffffffff ;  /* 0xffffffff08087836 */ /* 0x000fe20000000000 */
[----:B------:R-:W0:Y:S02]  /*0560*/  FENCE.VIEW.ASYNC.S ;  /* 0x00000000000073c6 */ /* 0x000e240000000000 */
[----:B0-----:R0:W3:Y:S01]  /*0570*/  @!UP0 SYNCS.EXCH.64 URZ, [UR6+0x70], UR4 ;  /* 0x00007004063f85b2 */ /* 0x0010e20008000100 */
[----:B------:R-:W-:Y:S01]  /*0580*/  @!P3 IMAD.MOV.U32 R16, RZ, RZ, R6 ;  /* 0x000000ffff10b224 */ /* 0x000fe200078e0006 */
[----:B------:R-:W-:Y:S02]  /*0590*/  SEL R19, RZ, 0x1, !P0 ;  /* 0x00000001ff137807 */ /* 0x000fe40004000000 */
[----:B------:R-:W-:Y:S02]  /*05a0*/  ISETP.GE.U32.AND P1, PT, R8, 0x2, PT ;  /* 0x000000020800780c */ /* 0x000fe40003f26070 */
[----:B------:R-:W-:-:S02]  /*05b0*/  @!P3 MOV R17, R7 ;  /* 0x000000070011b202 */ /* 0x000fc40000000f00 */
[----:B------:R-:W-:Y:S01]  /*05c0*/  SEL R19, R19, 0x2, P1 ;  /* 0x0000000213137807 */ /* 0x000fe20000800000 */
[----:B------:R0:W3:Y:S01]  /*05d0*/  @!UP1 SYNCS.EXCH.64 URZ, [UR6+0x78], UR4 ;  /* 0x00007804063f95b2 */ /* 0x0000e20008000100 */
[----:B------:R-:W-:Y:S01]  /*05e0*/  NOP ;  /* 0x0000000000007918 */ /* 0x000fe20000000000 */
[----:B---34-:R-:W-:Y:S06]  /*05f0*/  BAR.SYNC.DEFER_BLOCKING 0x0 ;  /* 0x0000000000007b1d */ /* 0x018fec0000010000 */
[----:B------:R-:W-:Y:S05]  /*0600*/  @!P2 BRA `(.L_x_3) ;  /* 0x00000098001ca947 */ /* 0x000fea0003800000 */
[----:B------:R-:W-:-:S13]  /*0610*/  ISETP.GT.U32.AND P0, PT, R8, 0x1, PT ;  /* 0x000000010800780c */ /* 0x000fda0003f04070 */
[----:B0-----:R-:W-:Y:S05]  /*0620*/  @P0 EXIT ;  /* 0x000000000000094d */ /* 0x001fea0003800000 */
[----:B------:R-:W-:Y:S01]  /*0630*/  ULDC.64 UR4, c[0x0][0x650] ;  /* 0x0001940000047ab9 */ /* 0x000fe20000000a00 */
[----:B------:R-:W-:Y:S01]  /*0640*/  PRMT R0, RZ, 0x7610, R0 ;  /* 0x00007610ff007816 */ /* 0x000fe20000000000 */
[----:B------:R-:W-:Y:S01]  /*0650*/  IMAD.MOV.U32 R152, RZ, RZ, -0x1 ;  /* 0xffffffffff987424 */ /* 0x000fe200078e00ff */
[----:B------:R-:W-:Y:S01]  /*0660*/  ISETP.GE.U32.AND P0, PT, R16, UR4, PT ;  /* 0x0000000410007c0c */ /* 0x000fe2000bf06070 */
[----:B------:R-:W-:Y:S01]  /*0670*/  IMAD.MOV.U32 R153, RZ, RZ, -0x1 ;  /* 0xffffffffff997424 */ /* 0x000fe200078e00ff */
[----:B------:R-:W-:Y:S02]  /*0680*/  MOV R23, 0xffffffff ;  /* 0xffffffff00177802 */ /* 0x000fe40000000f00 */
[----:B------:R-:W-:-:S13]  /*0690*/  ISETP.GE.U32.AND.EX P0, PT, R17, UR5, PT, P0 ;  /* 0x0000000511007c0c */ /* 0x000fda000bf06100 */
[----:B------:R-:W-:Y:S05]  /*06a0*/  @P0 BRA `(.L_x_4) ;  /* 0x0000000400540947 */ /* 0x000fea0003800000 */
[----:B------:R-:W0:Y:S01]  /*06b0*/  LDC.64 R14, c[0x0][0x628] ;  /* 0x00018a00ff0e7b82 */ /* 0x000e220000000a00 */
[----:B------:R-:W-:Y:S02]  /*06c0*/  IMAD.MOV.U32 R6, RZ, RZ, R16 ;  /* 0x000000ffff067224 */ /* 0x000fe400078e0010 */
[----:B------:R-:W-:-:S05]  /*06d0*/  IMAD.MOV.U32 R7, RZ, RZ, R17 ;  /* 0x000000ffff077224 */ /* 0x000fca00078e0011 */
[----:B------:R-:W1:Y:S08]  /*06e0*/  LDC R0, c[0x0][0x630] ;  /* 0x00018c00ff007b82 */ /* 0x000e700000000800 */
[----:B------:R-:W2:Y:S01]  /*06f0*/  LDC.64 R20, c[0x0][0x620] ;  /* 0x00018800ff147b82 */ /* 0x000ea20000000a00 */
[----:B0-----:R-:W-:-:S04]  /*0700*/  ISETP.NE.U32.AND P0, PT, R14, RZ, PT ;  /* 0x000000ff0e00720c */ /* 0x001fc80003f05070 */
[----:B------:R-:W-:-:S13]  /*0710*/  ISETP.NE.AND.EX P0, PT, R15, RZ, PT, P0 ;  /* 0x000000ff0f00720c */ /* 0x000fda0003f05300 */
[----:B-12---:R-:W-:Y:S05]  /*0720*/  @!P0 BRA `(.L_x_5) ;  /* 0x0000000000288947 */ /* 0x006fea0003800000 */
[----:B------:R-:W0:Y:S02]  /*0730*/  LDC R11, c[0x0][0x634] ;  /* 0x00018d00ff0b7b82 */ /* 0x000e240000000800 */
[----:B0-----:R-:W-:-:S04]  /*0740*/  IADD3 R11, P0, R16, R11, RZ ;  /* 0x0000000b100b7210 */ /* 0x001fc80007f1e0ff */
[----:B------:R-:W-:-:S05]  /*0750*/  IADD3.X R13, RZ, R17, RZ, P0, !PT ;  /* 0x00000011ff0d7210 */ /* 0x000fca00007fe4ff */
[----:B------:R-:W-:-:S04]  /*0760*/  IMAD.WIDE.U32 R6, R13, R14, RZ ;  /* 0x0000000e0d067225 */ /* 0x000fc800078e00ff */
[----:B------:R-:W-:-:S04]  /*0770*/  IMAD.WIDE.U32 R8, P0, R11, R15, R6 ;  /* 0x0000000f0b087225 */ /* 0x000fc80007800006 */
[----:B------:R-:W-:-:S04]  /*0780*/  IMAD.WIDE.U32 R6, R11, R14, RZ ;  /* 0x0000000e0b067225 */ /* 0x000fc800078e00ff */
[----:B------:R-:W-:Y:S01]  /*0790*/  IMAD.X R11, RZ, RZ, RZ, P0 ;  /* 0x000000ffff0b7224 */ /* 0x000fe200000e06ff */
[----:B------:R-:W-:Y:S01]  /*07a0*/  IADD3 RZ, P0, R7, R8, RZ ;  /* 0x0000000807ff7210 */ /* 0x000fe20007f1e0ff */
[----:B------:R-:W-:-:S04]  /*07b0*/  IMAD.MOV.U32 R10, RZ, RZ, R9 ;  /* 0x000000ffff0a7224 */ /* 0x000fc800078e0009 */
[----:B------:R-:W-:-:S08]  /*07c0*/  IMAD.WIDE.U32.X R6, R13, R15, R10, P0 ;  /* 0x0000000f0d067225 */ /* 0x000fd000000e040a */
.L_x_5:
[-CC-:B------:R-:W-:Y:S01]  /*07d0*/  SHF.R.U64 R23, R6, R0.reuse, R7.reuse ;  /* 0x0000000006177219 */ /* 0x180fe20000001207 */
[----:B------:R-:W0:Y:S01]  /*07e0*/  LDC R10, c[0x0][0x618] ;  /* 0x00018600ff0a7b82 */ /* 0x000e220000000800 */
[----:B------:R-:W-:Y:S01]  /*07f0*/  SHF.R.U32.HI R5, RZ, R0, R7 ;  /* 0x00000000ff057219 */ /* 0x000fe20000011607 */
[----:B------:R-:W-:Y:S01]  /*0800*/  ULDC UR4, c[0x0][0x150] ;  /* 0x0000540000047ab9 */ /* 0x000fe20000000800 */
[----:B------:R-:W-:Y:S02]  /*0810*/  IADD3 R9, P0, RZ, -R23, RZ ;  /* 0x80000017ff097210 */ /* 0x000fe40007f1e0ff */
[----:B------:R-:W-:Y:S02]  /*0820*/  I2FP.F32.U32 R0, R4 ;  /* 0x0000000400007245 */ /* 0x000fe40000201000 */
[----:B------:R-:W-:Y:S01]  /*0830*/  IADD3.X R11, RZ, ~R5, RZ, P0, !PT ;  /* 0x80000005ff0b7210 */ /* 0x000fe200007fe4ff */
[----:B------:R-:W1:Y:S01]  /*0840*/  LDC.64 R28, c[0x0][0x640] ;  /* 0x00019000ff1c7b82 */ /* 0x000e620000000a00 */
[----:B------:R-:W-:-:S04]  /*0850*/  IMAD.WIDE.U32 R6, R9, R20, R16 ;  /* 0x0000001409067225 */ /* 0x000fc800078e0010 */
[----:B------:R-:W-:Y:S01]  /*0860*/  FMUL R0, R0, UR4 ;  /* 0x0000000400007c20 */ /* 0x000fe20008400000 */
[----:B------:R-:W-:Y:S01]  /*0870*/  ULDC UR4, c[0x0][0x154] ;  /* 0x0000550000047ab9 */ /* 0x000fe20000000800 */
[----:B------:R-:W-:Y:S01]  /*0880*/  IMAD R8, R11, R20, RZ ;  /* 0x000000140b087224 */ /* 0x000fe200078e02ff */
[----:B------:R-:W2:Y:S03]  /*0890*/  LDC R5, c[0x0][0x144] ;  /* 0x00005100ff057b82 */ /* 0x000ea60000000800 */
[----:B------:R-:W3:Y:S01]  /*08a0*/  F2I.U32.TRUNC.NTZ R0, R0 ;  /* 0x0000000000007305 */ /* 0x000ee2000020f000 */
[----:B------:R-:W-:-:S04]  /*08b0*/  IMAD R9, R9, R21, R8 ;  /* 0x0000001509097224 */ /* 0x000fc800078e0208 */
[----:B------:R-:W-:Y:S01]  /*08c0*/  IMAD.IADD R7, R7, 0x1, R9 ;  /* 0x0000000107077824 */ /* 0x000fe200078e0209 */
[----:B------:R-:W-:Y:S01]  /*08d0*/  MOV R9, 0xffffffff ;  /* 0xffffffff00097802 */ /* 0x000fe20000000f00 */
[----:B------:R-:W4:Y:S03]  /*08e0*/  LDC R12, c[0x0][0x608] ;  /* 0x00018200ff0c7b82 */ /* 0x000f260000000800 */
[-CC-:B0-----:R-:W-:Y:S02]  /*08f0*/  SHF.R.U64 R20, R6, R10.reuse, R7.reuse ;  /* 0x0000000a06147219 */ /* 0x181fe40000001207 */
[----:B------:R-:W-:Y:S02]  /*0900*/  I2FP.F32.U32 R6, R3 ;  /* 0x0000000300067245 */ /* 0x000fe40000201000 */
[----:B------:R-:W-:Y:S01]  /*0910*/  SHF.R.U32.HI R7, RZ, R10, R7 ;  /* 0x0000000aff077219 */ /* 0x000fe20000011607 */
[----:B------:R-:W0:Y:S01]  /*0920*/  LDC R26, c[0x0][0x658] ;  /* 0x00019600ff1a7b82 */ /* 0x000e220000000800 */
[----:B-1----:R-:W-:Y:S01]  /*0930*/  ISETP.NE.U32.AND P0, PT, R28, RZ, PT ;  /* 0x000000ff1c00720c */ /* 0x002fe20003f05070 */
[----:B---3--:R-:W-:-:S02]  /*0940*/  IMAD.MOV R8, RZ, RZ, -R0 ;  /* 0x000000ffff087224 */ /* 0x008fc400078e0a00 */
[----:B------:R-:W-:Y:S01]  /*0950*/  FMUL R6, R6, UR4 ;  /* 0x0000000406067c20 */ /* 0x000fe20008400000 */
[----:B------:R-:W-:-:S03]  /*0960*/  ISETP.NE.AND.EX P0, PT, R29, RZ, PT, P0 ;  /* 0x000000ff1d00720c */ /* 0x000fc60003f05300 */
[----:B------:R-:W1:Y:S01]  /*0970*/  LDC R14, c[0x0][0x148] ;  /* 0x00005200ff0e7b82 */ /* 0x000e620000000800 */
[----:B--2---:R-:W-:-:S07]  /*0980*/  IMAD R0, R5, R8, R4 ;  /* 0x0000000805007224 */ /* 0x004fce00078e0204 */
[----:B------:R-:W2:Y:S01]  /*0990*/  LDC R24, c[0x0][0x600] ;  /* 0x00018000ff187b82 */ /* 0x000ea20000000800 */
[-CC-:B----4-:R-:W-:Y:S02]  /*09a0*/  SHF.R.U64 R30, R20, R12.reuse, R7.reuse ;  /* 0x0000000c141e7219 */ /* 0x190fe40000001207 */
[----:B------:R-:W-:Y:S01]  /*09b0*/  SHF.R.U32.HI R5, RZ, R12, R7 ;  /* 0x0000000cff057219 */ /* 0x000fe20000011607 */
[----:B------:R-:W-:Y:S01]  /*09c0*/  IMAD.MOV.U32 R7, RZ, RZ, 0x1 ;  /* 0x00000001ff077424 */ /* 0x000fe200078e00ff */
[----:B------:R3:W4:Y:S03]  /*09d0*/  F2I.U32.TRUNC.NTZ R12, R6 ;  /* 0x00000006000c7305 */ /* 0x000726000020f000 */
[----:B------:R-:W1:Y:S01]  /*09e0*/  LDC R15, c[0x0][0x648] ;  /* 0x00019200ff0f7b82 */ /* 0x000e620000000800 */
[-C--:B0-----:R-:W-:Y:S02]  /*09f0*/  SHF.L.U32 R4, R9, R26.reuse, RZ ;  /* 0x0000001a09047219 */ /* 0x081fe400000006ff */
[----:B------:R-:W-:-:S02]  /*0a00*/  SHF.R.U64 R32, R30, R26, R5 ;  /* 0x0000001a1e207219 */ /* 0x000fc40000001205 */
[----:B------:R-:W-:Y:S02]  /*0a10*/  LOP3.LUT R11, RZ, R4, RZ, 0x33, !PT ;  /* 0x00000004ff0b7212 */ /* 0x000fe400078e33ff */
[-C--:B------:R-:W-:Y:S01]  /*0a20*/  SHF.R.U32.HI R5, RZ, R26.reuse, R5 ;  /* 0x0000001aff057219 */ /* 0x080fe20000011605 */
[----:B------:R-:W0:Y:S01]  /*0a30*/  LDC R21, c[0x0][0x638] ;  /* 0x00018e00ff157b82 */ /* 0x000e220000000800 */
[----:B------:R-:W-:Y:S01]  /*0a40*/  SHF.L.U32 R10, R7, R26, RZ ;  /* 0x0000001a070a7219 */ /* 0x000fe200000006ff */
[----:B------:R-:W-:-:S06]  /*0a50*/  IMAD.MOV.U32 R4, RZ, RZ, R32 ;  /* 0x000000ffff047224 */ /* 0x000fcc00078e0020 */
[----:B------:R-:W0:Y:S01]  /*0a60*/  LDC R152, c[0x0][0x610] ;  /* 0x00018400ff987b82 */ /* 0x000e220000000800 */
[----:B---34-:R-:W-:Y:S05]  /*0a70*/  @!P0 BRA `(.L_x_6) ;  /* 0x0000000000288947 */ /* 0x018fea0003800000 */
[----:B------:R-:W3:Y:S02]  /*0a80*/  LDC R9, c[0x0][0x64c] ;  /* 0x00019300ff097b82 */ /* 0x000ee40000000800 */
[----:B---3--:R-:W-:-:S04]  /*0a90*/  IADD3 R9, P0, R32, R9, RZ ;  /* 0x0000000920097210 */ /* 0x008fc80007f1e0ff */
        /* <DEDUP_REMOVED lines=8> */
.L_x_6:
[----:B-1----:R-:W-:Y:S01]  /*0b20*/  SHF.R.U64 R4, R4, R15, R5 ;  /* 0x0000000f04047219 */ /* 0x002fe20000001205 */
[----:B--2---:R-:W-:Y:S01]  /*0b30*/  VIADD R5, R24, 0xffffffff ;  /* 0xffffffff18057836 */ /* 0x004fe20000000000 */
[----:B------:R-:W-:Y:S02]  /*0b40*/  IADD3 R12, -R12, RZ, RZ ;  /* 0x000000ff0c0c7210 */ /* 0x000fe40007ffe1ff */
[----:B------:R-:W-:Y:S01]  /*0b50*/  LOP3.LUT R11, R30, R11, RZ, 0xc0, !PT ;  /* 0x0000000b1e0b7212 */ /* 0x000fe200078ec0ff */
[----:B------:R-:W-:Y:S01]  /*0b60*/  IMAD.MOV R6, RZ, RZ, -R4 ;  /* 0x000000ffff067224 */ /* 0x000fe200078e0a04 */
[----:B------:R-:W-:Y:S01]  /*0b70*/  LOP3.LUT R5, R20, R5, RZ, 0xc0, !PT ;  /* 0x0000000514057212 */ /* 0x000fe200078ec0ff */
[----:B------:R-:W-:Y:S02]  /*0b80*/  @P3 IMAD R0, R14, R12, R3 ;  /* 0x0000000c0e003224 */ /* 0x000fe400078e0203 */
[----:B------:R-:W-:Y:S02]  /*0b90*/  IMAD R11, R10, R4, R11 ;  /* 0x000000040a0b7224 */ /* 0x000fe400078e020b */
[----:B0-----:R-:W-:-:S02]  /*0ba0*/  IMAD R3, R6, R21, R32 ;  /* 0x0000001506037224 */ /* 0x001fc400078e0220 */
[----:B------:R-:W-:Y:S01]  /*0bb0*/  IMAD R152, R11, R152, R0 ;  /* 0x000000980b987224 */ /* 0x000fe200078e0200 */
[----:B------:R-:W-:Y:S01]  /*0bc0*/  MOV R0, 0x1 ;  /* 0x0000000100007802 */ /* 0x000fe20000000f00 */
[----:B------:R-:W-:-:S05]  /*0bd0*/  IMAD R3, R3, R24, R5 ;  /* 0x0000001803037224 */ /* 0x000fca00078e0205 */
[----:B------:R-:W-:Y:S02]  /*0be0*/  SEL R153, R3, R152, !P3 ;  /* 0x0000009803997207 */ /* 0x000fe40005800000 */
[----:B------:R-:W-:-:S07]  /*0bf0*/  SEL R152, R152, R3, !P3 ;  /* 0x0000000398987207 */ /* 0x000fce0005800000 */
.L_x_4:
[----:B------:R-:W-:-:S08]  /*0c00*/  NOP ;  /* 0x0000000000007918 */ /* 0x000fd00000000000 */
[----:B------:R-:W0:Y:S02]  /*0c10*/  USETMAXREG.TRY_ALLOC.CTAPOOL UP0, 0xe8 ;  /* 0x000000e8000079c8 */ /* 0x000e240008000600 */
[----:B0-----:R-:W-:-:S13]  /*0c20*/  PLOP3.LUT P0, PT, PT, PT, UP0, 0x80, 0x0 ;  /* 0x000000000000781c */ /* 0x001fda0003f0f008 */
[----:B------:R-:W-:Y:S05]  /*0c30*/  @!P0 BRA `(.L_x_4) ;  /* 0xfffffffc00f08947 */ /* 0x000fea000383ffff */
[----:B------:R-:W-:Y:S01]  /*0c40*/  ULDC.64 UR4, c[0x0][0x598] ;  /* 0x0001660000047ab9 */ /* 0x000fe20000000a00 */
[----:B------:R-:W-:Y:S01]  /*0c50*/  ULDC.64 UR36, c[0x0][0x208] ;  /* 0x0000820000247ab9 */ /* 0x000fe20000000a00 */
[----:B------:R-:W-:-:S04]  /*0c60*/  ISETP.NE.U32.AND P0, PT, RZ, UR4, PT ;  /* 0x00000004ff007c0c */ /* 0x000fc8000bf05070 */
[----:B------:R-:W-:-:S13]  /*0c70*/  ISETP.NE.AND.EX P0, PT, RZ, UR5, PT, P0 ;  /* 0x00000005ff007c0c */ /* 0x000fda000bf05300 */
[----:B------:R-:W-:Y:S05]  /*0c80*/  @!P0 BRA `(.L_x_7) ;  /* 0x00000000001c8947 */ /* 0x000fea0003800000 */
[----:B------:R-:W0:Y:S02]  /*0c90*/  LDC.64 R4, c[0x0][0x598] ;  /* 0x00016600ff047b82 */ /* 0x000e240000000a00 */
[----:B0-----:R-:W2:Y:S02]  /*0ca0*/  LDG.E.64 R4, desc[UR36][R4.64] ;  /* 0x0000002404047981 */ /* 0x001ea4000c1e1b00 */
[----:B--2---:R-:W-:-:S04]  /*0cb0*/  ISETP.NE.U32.AND P0, PT, R4, RZ, PT ;  /* 0x000000ff0400720c */ /* 0x004fc80003f05070 */
[----:B------:R-:W-:-:S13]  /*0cc0*/  ISETP.NE.AND.EX P0, PT, R5, RZ, PT, P0 ;  /* 0x000000ff0500720c */ /* 0x000fda0003f05300 */
[----:B------:R-:W-:Y:S05]  /*0cd0*/  @!P0 BRA `(.L_x_7) ;  /* 0x0000000000088947 */ /* 0x000fea0003800000 */
[----:B------:R0:W5:Y:S01]  /*0ce0*/  LD.E R154, desc[UR36][R4.64] ;  /* 0x00000024049a7980 */ /* 0x000162000c101900 */
[----:B------:R-:W-:Y:S05]  /*0cf0*/  BRA `(.L_x_8) ;  /* 0x0000000000247947 */ /* 0x000fea0003800000 */
.L_x_7:
[----:B------:R-:W-:Y:S02]  /*0d00*/  ULDC.64 UR4, c[0x0][0x588] ;  /* 0x0001620000047ab9 */ /* 0x000fe40000000a00 */
[----:B------:R-:W-:-:S04]  /*0d10*/  ISETP.NE.U32.AND P0, PT, RZ, UR4, PT ;  /* 0x00000004ff007c0c */ /* 0x000fc8000bf05070 */
[----:B------:R-:W-:-:S13]  /*0d20*/  ISETP.NE.AND.EX P0, PT, RZ, UR5, PT, P0 ;  /* 0x00000005ff007c0c */ /* 0x000fda000bf05300 */
[----:B------:R-:W-:Y:S05]  /*0d30*/  @!P0 BRA `(.L_x_9) ;  /* 0x00000000000c8947 */ /* 0x000fea0003800000 */
[----:B------:R-:W0:Y:S02]  /*0d40*/  LDC.64 R154, c[0x0][0x588] ;  /* 0x00016200ff9a7b82 */ /* 0x000e240000000a00 */
[----:B0-----:R1:W5:Y:S01]  /*0d50*/  LDG.E R154, desc[UR36][R154.64] ;  /* 0x000000249a9a7981 */ /* 0x001362000c1e1900 */
[----:B------:R-:W-:Y:S05]  /*0d60*/  BRA `(.L_x_8) ;  /* 0x0000000000087947 */ /* 0x000fea0003800000 */
.L_x_9:
[----:B------:R-:W-:Y:S02]  /*0d70*/  ULDC UR4, c[0x0][0x580] ;  /* 0x0001600000047ab9 */ /* 0x000fe40000000800 */
[----:B------:R-:W-:-:S07]  /*0d80*/  IMAD.U32 R154, RZ, RZ, UR4 ;  /* 0x00000004ff9a7e24 */ /* 0x000fce000f8e00ff */
.L_x_8:
[----:B------:R-:W-:Y:S02]  /*0d90*/  ULDC.64 UR4, c[0x0][0x5a0] ;  /* 0x0001680000047ab9 */ /* 0x000fe40000000a00 */
[----:B------:R-:W-:-:S04]  /*0da0*/  ISETP.NE.U32.AND P0, PT, RZ, UR4, PT ;  /* 0x00000004ff007c0c */ /* 0x000fc8000bf05070 */
[----:B------:R-:W-:-:S13]  /*0db0*/  ISETP.NE.AND.EX P0, PT, RZ, UR5, PT, P0 ;  /* 0x00000005ff007c0c */ /* 0x000fda000bf05300 */
[----:B------:R-:W-:Y:S05]  /*0dc0*/  @!P0 BRA `(.L_x_10) ;  /* 0x00000000001c8947 */ /* 0x000fea0003800000 */
[----:B0-----:R-:W0:Y:S02]  /*0dd0*/  LDC.64 R4, c[0x0][0x5a0] ;  /* 0x00016800ff047b82 */ /* 0x001e240000000a00 */
[----:B0-----:R-:W2:Y:S02]  /*0de0*/  LDG.E.64 R4, desc[UR36][R4.64] ;  /* 0x0000002404047981 */ /* 0x001ea4000c1e1b00 */
[----:B--2---:R-:W-:-:S04]  /*0df0*/  ISETP.NE.U32.AND P0, PT, R4, RZ, PT ;  /* 0x000000ff0400720c */ /* 0x004fc80003f05070 */
[----:B------:R-:W-:-:S13]  /*0e00*/  ISETP.NE.AND.EX P0, PT, R5, RZ, PT, P0 ;  /* 0x000000ff0500720c */ /* 0x000fda0003f05300 */
[----:B------:R-:W-:Y:S05]  /*0e10*/  @!P0 BRA `(.L_x_10) ;  /* 0x0000000000088947 */ /* 0x000fea0003800000 */
[----:B-1----:R0:W5:Y:S01]  /*0e20*/  LD.E R155, desc[UR36][R4.64] ;  /* 0x00000024049b7980 */ /* 0x002162000c101900 */
[----:B------:R-:W-:Y:S05]  /*0e30*/  BRA `(.L_x_11) ;  /* 0x0000000000247947 */ /* 0x000fea0003800000 */
.L_x_10:
[----:B------:R-:W-:Y:S02]  /*0e40*/  ULDC.64 UR4, c[0x0][0x590] ;  /* 0x0001640000047ab9 */ /* 0x000fe40000000a00 */
[----:B------:R-:W-:-:S04]  /*0e50*/  ISETP.NE.U32.AND P0, PT, RZ, UR4, PT ;  /* 0x00000004ff007c0c */ /* 0x000fc8000bf05070 */
[----:B------:R-:W-:-:S13]  /*0e60*/  ISETP.NE.AND.EX P0, PT, RZ, UR5, PT, P0 ;  /* 0x00000005ff007c0c */ /* 0x000fda000bf05300 */
[----:B------:R-:W-:Y:S05]  /*0e70*/  @!P0 BRA `(.L_x_12) ;  /* 0x00000000000c8947 */ /* 0x000fea0003800000 */
[----:B0-----:R-:W1:Y:S02]  /*0e80*/  LDC.64 R4, c[0x0][0x590] ;  /* 0x00016400ff047b82 */ /* 0x001e640000000a00 */
[----:B-1----:R1:W5:Y:S01]  /*0e90*/  LDG.E R155, desc[UR36][R4.64] ;  /* 0x00000024049b7981 */ /* 0x002362000c1e1900 */
[----:B------:R-:W-:Y:S05]  /*0ea0*/  BRA `(.L_x_11) ;  /* 0x0000000000087947 */ /* 0x000fea0003800000 */
.L_x_12:
[----:B------:R-:W-:Y:S02]  /*0eb0*/  ULDC UR4, c[0x0][0x584] ;  /* 0x0001610000047ab9 */ /* 0x000fe40000000800 */
[----:B-1----:R-:W-:-:S07]  /*0ec0*/  IMAD.U32 R155, RZ, RZ, UR4 ;  /* 0x00000004ff9b7e24 */ /* 0x002fce000f8e00ff */
.L_x_11:
[----:B------:R-:W-:-:S13]  /*0ed0*/  LOP3.LUT P0, RZ, R0, 0xff, RZ, 0xc0, !PT ;  /* 0x000000ff00ff7812 */ /* 0x000fda000780c0ff */
[----:B------:R-:W-:Y:S05]  /*0ee0*/  @!P0 EXIT ;  /* 0x000000000000894d */ /* 0x000fea0003800000 */
[----:B------:R-:W-:Y:S01]  /*0ef0*/  ULDC UR4, c[0x0][0x28c] ;  /* 0x0000a30000047ab9 */ /* 0x000fe20000000800 */
[----:B------:R-:W-:Y:S01]  /*0f00*/  LOP3.LUT R166, R19, 0x1, RZ, 0xfc, !PT ;  /* 0x0000000113a67812 */ /* 0x000fe200078efcff */
[----:B------:R-:W-:Y:S01]  /*0f10*/  UIADD3 UR4, UR4, 0x7f, URZ ;  /* 0x0000007f04047890 */ /* 0x000fe2000fffe03f */
[----:B------:R-:W-:Y:S01]  /*0f20*/  UMOV UR38, URZ ;  /* 0x0000003f00267c82 */ /* 0x000fe20008000000 */
[----:B------:R-:W-:Y:S02]  /*0f30*/  UMOV UR39, URZ ;  /* 0x0000003f00277c82 */ /* 0x000fe40008000000 */
[----:B------:R-:W-:-:S04]  /*0f40*/  USHF.R.S32.HI UR5, URZ, 0x1f, UR4 ;  /* 0x0000001f3f057899 */ /* 0x000fc80008011404 */
[----:B------:R-:W-:-:S04]  /*0f50*/  ULEA.HI UR5, UR5, UR4, URZ, 0x7 ;  /* 0x0000000405057291 */ /* 0x000fc8000f8f383f */
[----:B------:R-:W-:-:S12]  /*0f60*/  USHF.R.S32.HI UR40, URZ, 0x7, UR5 ;  /* 0x000000073f287899 */ /* 0x000fd80008011405 */
.L_x_284:
[----:B------:R-:W-:Y:S01]  /*0f70*/  LOP3.LUT R0, R18, 0x80, RZ, 0xc0, !PT ;  /* 0x0000008012007812 */ /* 0x000fe200078ec0ff */
[----:B--2---:R-:W2:Y:S01]  /*0f80*/  S2UR UR7, SR_CgaCtaId ;  /* 0x00000000000779c3 */ /* 0x004ea20000008800 */
[----:B------:R-:W-:Y:S02]  /*0f90*/  UMOV UR6, 0x400 ;  /* 0x0000040000067882 */ /* 0x000fe40000000000 */
[----:B------:R-:W-:-:S06]  /*0fa0*/  SHF.R.U32.HI R0, RZ, 0x7, R0 ;  /* 0x00000007ff007819 */ /* 0x000fcc0000011600 */
[----:B---3--:R-:W3:Y:S01]  /*0fb0*/  SHFL.IDX PT, R0, R0, RZ, 0x1f ;  /* 0x00001fff00007589 */ /* 0x008ee200000e0000 */
[----:B--2---:R-:W-:Y:S01]  /*0fc0*/  ULEA UR42, UR7, UR6, 0x18 ;  /* 0x00000006072a7291 */ /* 0x004fe2000f8ec03f */
[----:B---3--:R-:W-:-:S13]  /*0fd0*/  R2UR UR4, R0 ;  /* 0x00000000000472ca */ /* 0x008fda00000e0000 */
[----:B------:R-:W-:-:S04]  /*0fe0*/  ULEA.HI UR5, UR4, UR4, URZ, 0x1 ;  /* 0x0000000404057291 */ /* 0x000fc8000f8f083f */
[----:B------:R-:W-:-:S04]  /*0ff0*/  ULOP3.LUT UR5, UR5, 0x7fffe, URZ, 0xc0, !UPT ;  /* 0x0007fffe05057892 */ /* 0x000fc8000f8ec03f */
[----:B------:R-:W-:-:S03]  /*1000*/  UIADD3 UR5, UR4, -UR5, URZ ;  /* 0x8000000504057290 */ /* 0x000fc6000fffe03f */
[----:B------:R-:W-:Y:S01]  /*1010*/  ULDC UR4, c[0x0][0x28c] ;  /* 0x0000a30000047ab9 */ /* 0x000fe20000000800 */
[----:B------:R-:W-:Y:S01]  /*1020*/  ULEA UR5, UR5, UR42, 0xd ;  /* 0x0000002a05057291 */ /* 0x000fe2000f8e683f */
[----:B------:R-:W-:-:S03]  /*1030*/  ISETP.LT.AND P0, PT, RZ, UR4, PT ;  /* 0x00000004ff007c0c */ /* 0x000fc6000bf01270 */
[----:B------:R-:W-:-:S04]  /*1040*/  UIADD3 UR5, UR5, 0x180, URZ ;  /* 0x0000018005057890 */ /* 0x000fc8000fffe03f */
[----:B------:R-:W-:-:S04]  /*1050*/  USHF.R.U32.HI UR5, URZ, 0x4, UR5 ;  /* 0x000000043f057899 */ /* 0x000fc80008011605 */
[----:B------:R-:W-:Y:S02]  /*1060*/  ULOP3.LUT UR41, UR5, 0x3fff, URZ, 0xc0, !UPT ;  /* 0x00003fff05297892 */ /* 0x000fe4000f8ec03f */
[----:B-1--4-:R-:W-:Y:S10]  /*1070*/  @P0 BRA `(.L_x_13) ;  /* 0x0000000000400947 */ /* 0x012ff40003800000 */
[----:B------:R-:W-:Y:S01]  /*1080*/  MOV R0, 0x0 ;  /* 0x0000000000007802 */ /* 0x000fe20000000f00 */
[----:B------:R-:W-:Y:S01]  /*1090*/  ULDC.64 UR4, c[0x4][0x68] ;  /* 0x01001a0000047ab9 */ /* 0x000fe20000000a00 */
[----:B------:R-:W-:Y:S01]  /*10a0*/  ULDC.64 UR6, c[0x4][0x8] ;  /* 0x0100020000067ab9 */ /* 0x000fe20000000a00 */
[----:B01----:R-:W-:Y:S01]  /*10b0*/  MOV R4, UR4 ;  /* 0x0000000400047c02 */ /* 0x003fe20008000f00 */
[----:B------:R0:W1:Y:S01]  /*10c0*/  LDC.64 R14, c[0x4][R0] ;  /* 0x01000000000e7b82 */ /* 0x0000620000000a00 */
[----:B------:R-:W-:Y:S01]  /*10d0*/  IMAD.U32 R5, RZ, RZ, UR5 ;  /* 0x00000005ff057e24 */ /* 0x000fe2000f8e00ff */
[----:B------:R-:W-:Y:S01]  /*10e0*/  ULDC.64 UR4, c[0x4][0x70] ;  /* 0x01001c0000047ab9 */ /* 0x000fe20000000a00 */
[----:B------:R-:W-:Y:S01]  /*10f0*/  IMAD.U32 R10, RZ, RZ, UR6 ;  /* 0x00000006ff0a7e24 */ /* 0x000fe2000f8e00ff */
[----:B------:R-:W-:Y:S01]  /*1100*/  MOV R7, UR5 ;  /* 0x0000000500077c02 */ /* 0x000fe20008000f00 */
[----:B------:R-:W-:Y:S01]  /*1110*/  IMAD.U32 R6, RZ, RZ, UR4 ;  /* 0x00000004ff067e24 */ /* 0x000fe2000f8e00ff */
[----:B------:R-:W-:Y:S01]  /*1120*/  MOV R8, 0x1e1 ;  /* 0x000001e100087802 */ /* 0x000fe20000000f00 */
[----:B------:R-:W-:-:S02]  /*1130*/  IMAD.U32 R11, RZ, RZ, UR7 ;  /* 0x00000007ff0b7e24 */ /* 0x000fc4000f8e00ff */
[----:B------:R-:W-:Y:S02]  /*1140*/  IMAD.MOV.U32 R12, RZ, RZ, 0x1 ;  /* 0x00000001ff0c7424 */ /* 0x000fe400078e00ff */
[----:B0-----:R-:W-:-:S07]  /*1150*/  IMAD.MOV.U32 R13, RZ, RZ, RZ ;  /* 0x000000ffff0d7224 */ /* 0x001fce00078e00ff */
[----:B------:R-:W-:-:S07]  /*1160*/  LEPC R20, `(.L_x_13) ;  /* 0x000000001014794e */ /* 0x000fce0000000000 */
[----:B-1---5:R-:W-:Y:S05]  /*1170*/  CALL.ABS.NOINC R14 ;  /* 0x000000000e007343 */ /* 0x022fea0003c00000 */
.L_x_13:
[----:B------:R-:W-:-:S13]  /*1180*/  ISETP.NE.AND P0, PT, R166, 0x3, PT ;  /* 0x00000003a600780c */ /* 0x000fda0003f05270 */
[----:B------:R-:W-:Y:S05]  /*1190*/  @!P0 BRA `(.L_x_14) ;  /* 0x0000000000048947 */ /* 0x000fea0003800000 */
[----:B------:R-:W-:Y:S01]  /*11a0*/  BPT.TRAP 0x1 ;  /* 0x000000040000795c */ /* 0x000fe20000300000 */
.L_x_14:
[----:B------:R-:W-:Y:S01]  /*11b0*/  IMAD.U32 R0, RZ, RZ, UR38 ;  /* 0x00000026ff007e24 */ /* 0x000fe2000f8e00ff */
[----:B------:R-:W-:-:S04]  /*11c0*/  MOV R3, UR39 ;  /* 0x0000002700037c02 */ /* 0x000fc80008000f00 */
[----:B------:R-:W-:Y:S02]  /*11d0*/  LEA R3, R3, UR42, 0x3 ;  /* 0x0000002a03037c11 */ /* 0x000fe4000f8e18ff */
[----:B------:R-:W-:-:S04]  /*11e0*/  SHF.L.U32 R0, R0, 0x1f, RZ ;  /* 0x0000001f00007819 */ /* 0x000fc800000006ff */
[----:B------:R2:W3:Y:S01]  /*11f0*/  SYNCS.PHASECHK.TRANS64.TRYWAIT P1, [R3+URZ], R0 ;  /* 0x00000000030075a7 */ /* 0x0004e2000802017f */
[----:B------:R-:W-:Y:S05]  /*1200*/  @!P0 BRA `(.L_x_15) ;  /* 0x0000000000048947 */ /* 0x000fea0003800000 */
[----:B------:R-:W-:Y:S01]  /*1210*/  BPT.TRAP 0x1 ;  /* 0x000000040000795c */ /* 0x000fe20000300000 */
.L_x_15:
[----:B---3--:R-:W-:Y:S05]  /*1220*/  @P1 BRA `(.L_x_16) ;  /* 0x0000000000081947 */ /* 0x008fea0003800000 */
[----:B------:R-:W3:Y:S02]  /*1230*/  SYNCS.PHASECHK.TRANS64.TRYWAIT P1, [R3+URZ], R0 ;  /* 0x00000000030075a7 */ /* 0x000ee4000802017f */
[----:B---3--:R-:W-:Y:S05]  /*1240*/  @!P1 BRA `(.L_x_17) ;  /* 0x000000a4006c9947 */ /* 0x008fea0003800000 */
.L_x_16:
[----:B------:R-:W-:-:S04]  /*1250*/  UISETP.LT.AND UP0, UPT, UR40, 0x1, UPT ;  /* 0x000000012800788c */ /* 0x000fc8000bf01270 */
[----:B------:R-:W-:-:S04]  /*1260*/  USEL UR4, UR40, 0x1, UP0 ;  /* 0x0000000128047887 */ /* 0x000fc80008000000 */
[----:B------:R-:W-:-:S06]  /*1270*/  UIADD3 UR4, UR40, -UR4, URZ ;  /* 0x8000000428047290 */ /* 0x000fcc000fffe03f */
[----:B--23--:R-:W-:Y:S01]  /*1280*/  IMAD.U32 R0, RZ, RZ, UR4 ;  /* 0x00000004ff007e24 */ /* 0x00cfe2000f8e00ff */
[----:B------:R-:W-:Y:S05]  /*1290*/  WARPSYNC.ALL ;  /* 0x0000000000007948 */ /* 0x000fea0003800000 */
[----:B------:R-:W-:Y:S01]  /*12a0*/  ISETP.GE.AND P1, PT, R0, 0x1, PT ;  /* 0x000000010000780c */ /* 0x000fe20003f26270 */
[----:B------:R-:W-:Y:S01]  /*12b0*/  UIADD3 UR4, UR42, 0xc0180, URZ ;  /* 0x000c01802a047890 */ /* 0x000fe2000fffe03f */
[----:B------:R-:W-:Y:S01]  /*12c0*/  WARPGROUP.ARRIVE ;  /* 0x00000000000079c5 */ /* 0x000fe20000000000 */
[----:B------:R-:W-:Y:S01]  /*12d0*/  UMOV UR9, 0x40000040 ;  /* 0x4000004000097882 */ /* 0x000fe20000000000 */
[----:B------:R-:W-:Y:S01]  /*12e0*/  UMOV UR11, 0x40000040 ;  /* 0x40000040000b7882 */ /* 0x000fe20000000000 */
[----:B------:R-:W-:Y:S01]  /*12f0*/  USHF.R.U32.HI UR4, URZ, 0x4, UR4 ;  /* 0x000000043f047899 */ /* 0x000fe20008011604 */
[----:B------:R-:W-:Y:S01]  /*1300*/  UMOV UR15, UR11 ;  /* 0x0000000b000f7c82 */ /* 0x000fe20008000000 */
[----:B------:R-:W-:-:S02]  /*1310*/  UMOV UR13, 0x40000040 ;  /* 0x40000040000d7882 */ /* 0x000fc40000000000 */
[----:B------:R-:W-:Y:S02]  /*1320*/  ULOP3.LUT UR5, UR4, 0x3fff, URZ, 0xc0, !UPT ;  /* 0x00003fff04057892 */ /* 0x000fe4000f8ec03f */
[----:B------:R-:W-:Y:S02]  /*1330*/  ULOP3.LUT UR4, UR41, 0x10000, URZ, 0xfc, !UPT ;  /* 0x0001000029047892 */ /* 0x000fe4000f8efc3f */
[----:B------:R-:W-:Y:S02]  /*1340*/  ULOP3.LUT UR5, UR5, 0x10000, URZ, 0xfc, !UPT ;  /* 0x0001000005057892 */ /* 0x000fe4000f8efc3f */
[----:B------:R-:W-:Y:S02]  /*1350*/  ULEA UR8, UR39, UR4, 0xd ;  /* 0x0000000427087291 */ /* 0x000fe4000f8e683f */
[----:B------:R-:W-:Y:S02]  /*1360*/  ULEA UR6, UR39, UR5, 0xc ;  /* 0x0000000527067291 */ /* 0x000fe4000f8e603f */
[----:B------:R-:W-:-:S05]  /*1370*/  UIADD3 UR12, UR8, 0x400, URZ ;  /* 0x00000400080c7890 */ /* 0x000fca000fffe03f */
[----:B------:R-:W-:Y:S02]  /*1380*/  UMOV UR10, UR6 ;  /* 0x00000006000a7c82 */ /* 0x000fe40008000000 */
[----:B------:R-:W-:Y:S01]  /*1390*/  HGMMA.64x128x8.F32.TF32 R88, gdesc[UR8], RZ, !UPT, gsb0 ;  /* 0x05e00000085879f0 */ /* 0x000fe2000c0028ff */
[----:B------:R-:W-:Y:S02]  /*13a0*/  UMOV UR14, UR10 ;  /* 0x0000000a000e7c82 */ /* 0x000fe40008000000 */
[----:B------:R-:W-:Y:S02]  /*13b0*/  WARPGROUP.DEPBAR.LE gsb0, 0x0 ;  /* 0x00008000000079c5 */ /* 0x000fe40000010000 */
[----:B------:R-:W-:-:S07]  /*13c0*/  WARPGROUP.ARRIVE ;  /* 0x00000000000079c5 */ /* 0x000fce0000000000 */
[----:B------:R-:W-:Y:S01]  /*13d0*/  HGMMA.64x128x8.F32.TF32 R24, gdesc[UR12], RZ, !UPT, gsb0 ;  /* 0x05e000000c1879f0 */ /* 0x000fe2000c0028ff */
[----:B------:R-:W-:Y:S02]  /*13e0*/  UIADD3 UR12, UR8, 0x2, URZ ;  /* 0x00000002080c7890 */ /* 0x000fe4000fffe03f */
[----:B------:R-:W-:Y:S01]  /*13f0*/  UIADD3 UR14, UR6, 0x2, URZ ;  /* 0x00000002060e7890 */ /* 0x000fe2000fffe03f */
[----:B------:R-:W-:Y:S01]  /*1400*/  UMOV UR13, 0x40000040 ;  /* 0x40000040000d7882 */ /* 0x000fe20000000000 */
[----:B------:R-:W-:Y:S01]  /*1410*/  UMOV UR15, 0x40000040 ;  /* 0x40000040000f7882 */ /* 0x000fe20000000000 */
[----:B------:R-:W-:Y:S02]  /*1420*/  WARPGROUP.DEPBAR.LE gsb0, 0x0 ;  /* 0x00008000000079c5 */ /* 0x000fe40000010000 */
[----:B------:R-:W-:-:S06]  /*1430*/  WARPGROUP.ARRIVE ;  /* 0x00000000000079c5 */ /* 0x000fcc0000000000 */
[----:B------:R-:W-:Y:S01]  /*1440*/  HGMMA.64x128x8.F32.TF32 R88, gdesc[UR12], R88, gsb0 ;  /* 0x05e000000c5879f0 */ /* 0x000fe20008002858 */
[----:B------:R-:W-:Y:S01]  /*1450*/  UIADD3 UR12, UR8, 0x402, URZ ;  /* 0x00000402080c7890 */ /* 0x000fe2000fffe03f */
[----:B------:R-:W-:Y:S01]  /*1460*/  UMOV UR13, 0x40000040 ;  /* 0x40000040000d7882 */ /* 0x000fe20000000000 */
[----:B------:R-:W-:Y:S02]  /*1470*/  WARPGROUP.DEPBAR.LE gsb0, 0x0 ;  /* 0x00008000000079c5 */ /* 0x000fe40000010000 */
[----:B------:R-:W-:-:S07]  /*1480*/  WARPGROUP.ARRIVE ;  /* 0x00000000000079c5 */ /* 0x000fce0000000000 */
[----:B------:R-:W-:Y:S01]  /*1490*/  HGMMA.64x128x8.F32.TF32 R24, gdesc[UR12], R24, gsb0 ;  /* 0x05e000000c1879f0 */ /* 0x000fe20008002818 */
        /* <DEDUP_REMOVED lines=167> */
[----:B------:R-:W-:Y:S03]  /*1f10*/  HGMMA.64x128x8.F32.TF32 R24, gdesc[UR12], R24, gsb0 ;  /* 0x05e000000c1879f0 */ /* 0x000fe60008002818 */
[----:B------:R-:W-:Y:S02]  /*1f20*/  WARPGROUP.DEPBAR.LE gsb0, 0x0 ;  /* 0x00008000000079c5 */ /* 0x000fe40000010000 */
[----:B------:R-:W-:Y:S05]  /*1f30*/  @!P1 BRA `(.L_x_18) ;  /* 0x0000000c00a89947 */ /* 0x000fea0003800000 */
[----:B------:R-:W-:-:S04]  /*1f40*/  UIADD3 UR6, UR39, 0x1, URZ ;  /* 0x0000000127067890 */ /* 0x000fc8000fffe03f */
[----:B------:R-:W-:-:S04]  /*1f50*/  UISETP.NE.AND UP0, UPT, UR6, 0x6, UPT ;  /* 0x000000060600788c */ /* 0x000fc8000bf05270 */
[----:B------:R-:W-:Y:S02]  /*1f60*/  USEL UR7, URZ, 0x1, UP0 ;  /* 0x000000013f077887 */ /* 0x000fe40008000000 */
[----:B------:R-:W-:Y:S02]  /*1f70*/  USEL UR6, UR6, URZ, UP0 ;  /* 0x0000003f06067287 */ /* 0x000fe40008000000 */
[----:B------:R-:W-:-:S06]  /*1f80*/  ULOP3.LUT UR7, UR38, UR7, URZ, 0x3c, !UPT ;  /* 0x0000000726077292 */ /* 0x000fcc000f8e3c3f */
[----:B01----:R-:W-:Y:S01]  /*1f90*/  MOV R5, UR7 ;  /* 0x0000000700057c02 */ /* 0x003fe20008000f00 */
[----:B------:R-:W-:-:S06]  /*1fa0*/  UMOV UR7, UR39 ;  /* 0x0000002700077c82 */ /* 0x000fcc0008000000 */
.L_x_25:
[----:B01----:R-:W-:Y:S05]  /*1fb0*/  @!P0 BRA `(.L_x_19) ;  /* 0x0000000000048947 */ /* 0x003fea0003800000 */
[----:B------:R-:W-:Y:S01]  /*1fc0*/  BPT.TRAP 0x1 ;  /* 0x000000040000795c */ /* 0x000fe20000300000 */
.L_x_19:
[----:B------:R-:W0:Y:S01]  /*1fd0*/  S2UR UR9, SR_CgaCtaId ;  /* 0x00000000000979c3 */ /* 0x000e220000008800 */
[----:B------:R-:W-:Y:S01]  /*1fe0*/  UMOV UR8, 0x400 ;  /* 0x0000040000087882 */ /* 0x000fe20000000000 */
[----:B------:R-:W-:Y:S01]  /*1ff0*/  SHF.L.U32 R3, R5, 0x1f, RZ ;  /* 0x0000001f05037819 */ /* 0x000fe200000006ff */
[----:B0-----:R-:W-:-:S04]  /*2000*/  ULEA UR8, UR9, UR8, 0x18 ;  /* 0x0000000809087291 */ /* 0x001fc8000f8ec03f */
[----:B------:R-:W-:-:S09]  /*2010*/  ULEA UR9, UR6, UR8, 0x3 ;  /* 0x0000000806097291 */ /* 0x000fd2000f8e183f */
[----:B------:R0:W1:Y:S01]  /*2020*/  SYNCS.PHASECHK.TRANS64.TRYWAIT P1, [UR9], R3 ;  /* 0x00000003ff0075a7 */ /* 0x0000620008020149 */
[----:B------:R-:W-:Y:S05]  /*2030*/  @!P0 BRA `(.L_x_20) ;  /* 0x0000000000048947 */ /* 0x000fea0003800000 */
[----:B------:R-:W-:Y:S01]  /*2040*/  BPT.TRAP 0x1 ;  /* 0x000000040000795c */ /* 0x000fe20000300000 */
.L_x_20:
[----:B-1----:R-:W-:Y:S05]  /*2050*/  @P1 BRA `(.L_x_21) ;  /* 0x0000000000081947 */ /* 0x002fea0003800000 */
[----:B------:R-:W1:Y:S02]  /*2060*/  SYNCS.PHASECHK.TRANS64.TRYWAIT P1, [UR9], R3 ;  /* 0x00000003ff0075a7 */ /* 0x000e640008020149 */
[----:B-1----:R-:W-:Y:S05]  /*2070*/  @!P1 BRA `(.L_x_22) ;  /* 0x0000009400f49947 */ /* 0x002fea0003800000 */
.L_x_21:
[----:B------:R-:W-:Y:S01]  /*2080*/  ULEA UR12, UR6, UR5, 0xc ;  /* 0x00000005060c7291 */ /* 0x000fe2000f8e603f */
[----:B------:R-:W-:Y:S01]  /*2090*/  WARPGROUP.ARRIVE ;  /* 0x00000000000079c5 */ /* 0x000fe20000000000 */
[----:B------:R-:W-:Y:S01]  /*20a0*/  ULEA UR10, UR6, UR4, 0xd ;  /* 0x00000004060a7291 */ /* 0x000fe2000f8e683f */
[----:B------:R-:W-:Y:S01]  /*20b0*/  UMOV UR19, 0x40000040 ;  /* 0x4000004000137882 */ /* 0x000fe20000000000 */
[----:B------:R-:W-:Y:S01]  /*20c0*/  UMOV UR17, 0x40000040 ;  /* 0x4000004000117882 */ /* 0x000fe20000000000 */
[----:B------:R-:W-:Y:S02]  /*20d0*/  UIADD3 UR14, UR12, 0xc06, URZ ;  /* 0x00000c060c0e7890 */ /* 0x000fe4000fffe03f */
[----:B------:R-:W-:Y:S02]  /*20e0*/  UMOV UR18, UR12 ;  /* 0x0000000c00127c82 */ /* 0x000fe40008000000 */
[----:B------:R-:W-:Y:S01]  /*20f0*/  UMOV UR16, UR10 ;  /* 0x0000000a00107c82 */ /* 0x000fe20008000000 */
[----:B------:R-:W-:Y:S01]  /*2100*/  UMOV UR15, 0x40000040 ;  /* 0x40000040000f7882 */ /* 0x000fe20000000000 */
[----:B------:R-:W-:Y:S01]  /*2110*/  HGMMA.64x128x8.F32.TF32 R88, gdesc[UR16], R88, gsb0 ;  /* 0x05e00000105879f0 */ /* 0x000fe20008002858 */
[----:B------:R-:W-:Y:S01]  /*2120*/  UIADD3 UR16, UR10, 0x400, URZ ;  /* 0x000004000a107890 */ /* 0x000fe2000fffe03f */
[----:B------:R-:W-:Y:S01]  /*2130*/  UMOV UR17, 0x40000040 ;  /* 0x4000004000117882 */ /* 0x000fe20000000000 */
[----:B------:R-:W-:Y:S01]  /*2140*/  UMOV UR13, 0x40000040 ;  /* 0x40000040000d7882 */ /* 0x000fe20000000000 */
[----:B------:R-:W-:-:S02]  /*2150*/  WARPGROUP.DEPBAR.LE gsb0, 0x0 ;  /* 0x00008000000079c5 */ /* 0x000fc40000010000 */
[----:B------:R-:W-:-:S06]  /*2160*/  WARPGROUP.ARRIVE ;  /* 0x00000000000079c5 */ /* 0x000fcc0000000000 */
        /* <DEDUP_REMOVED lines=161> */
[----:B------:R-:W-:Y:S01]  /*2b80*/  UIADD3 UR12, UR10, 0x1806, URZ ;  /* 0x000018060a0c7890 */ /* 0x000fe2000fffe03f */
        /* <DEDUP_REMOVED lines=9> */
[----:B------:R-:W-:-:S07]  /*2c20*/  WARPGROUP.ARRIVE ;  /* 0x00000000000079c5 */ /* 0x000fce0000000000 */
        /* <DEDUP_REMOVED lines=8> */
[----:B------:R-:W-:Y:S01]  /*2cb0*/  BPT.TRAP 0x1 ;  /* 0x000000040000795c */ /* 0x000fe20000300000 */
.L_x_23:
[----:B------:R-:W-:Y:S01]  /*2cc0*/  ULEA UR8, UR7, UR8, 0x3 ;  /* 0x0000000807087291 */ /* 0x000fe2000f8e183f */
[----:B------:R-:W-:-:S03]  /*2cd0*/  ISETP.GT.U32.AND P1, PT, R19, 0x1, PT ;  /* 0x000000011300780c */ /* 0x000fc60003f24070 */
[----:B------:R-:W-:-:S04]  /*2ce0*/  UIADD3 UR8, UR8, 0x30, URZ ;  /* 0x0000003008087890 */ /* 0x000fc8000fffe03f */
[----:B------:R-:W-:-:S09]  /*2cf0*/  UPRMT UR8, URZ, 0x654, UR8 ;  /* 0x000006543f087896 */ /* 0x000fd20008000008 */
[----:B------:R-:W-:Y:S01]  /*2d00*/  SYNCS.ARRIVE.TRANS64.RED.A1T0 RZ, [UR8], RZ ;  /* 0x000000ffffff79a7 */ /* 0x000fe20008100408 */
[----:B------:R-:W-:Y:S05]  /*2d10*/  @P1 BRA `(.L_x_24) ;  /* 0x0000000000041947 */ /* 0x000fea0003800000 */
[----:B------:R-:W-:Y:S01]  /*2d20*/  BPT.TRAP 0x1 ;  /* 0x000000040000795c */ /* 0x000fe20000300000 */
.L_x_24:
[----:B------:R-:W-:Y:S01]  /*2d30*/  UIADD3 UR6, UR6, 0x1, URZ ;  /* 0x0000000106067890 */ /* 0x000fe2000fffe03f */
[C---:B------:R-:W-:Y:S01]  /*2d40*/  ISETP.GT.AND P1, PT, R0.reuse, 0x1, PT ;  /* 0x000000010000780c */ /* 0x040fe20003f24270 */
[----:B------:R-:W-:Y:S01]  /*2d50*/  UIADD3 UR7, UR7, 0x1, URZ ;  /* 0x0000000107077890 */ /* 0x000fe2000fffe03f */
[----:B------:R-:W-:Y:S01]  /*2d60*/  VIADD R0, R0, 0xffffffff ;  /* 0xffffffff00007836 */ /* 0x000fe20000000000 */
[----:B------:R-:W-:Y:S02]  /*2d70*/  UISETP.NE.AND UP0, UPT, UR6, 0x6, UPT ;  /* 0x000000060600788c */ /* 0x000fe4000bf05270 */
[----:B------:R-:W-:Y:S02]  /*2d80*/  UISETP.NE.AND UP1, UPT, UR7, 0x6, UPT ;  /* 0x000000060700788c */ /* 0x000fe4000bf25270 */
[----:B------:R-:W-:Y:S02]  /*2d90*/  USEL UR8, URZ, 0x1, UP0 ;  /* 0x000000013f087887 */ /* 0x000fe40008000000 */
[----:B------:R-:W-:-:S02]  /*2da0*/  USEL UR6, UR6, URZ, UP0 ;  /* 0x0000003f06067287 */ /* 0x000fc40008000000 */
[----:B------:R-:W-:Y:S02]  /*2db0*/  USEL UR7, UR7, URZ, UP1 ;  /* 0x0000003f07077287 */ /* 0x000fe40008800000 */
[----:B------:R-:W-:Y:S01]  /*2dc0*/  LOP3.LUT R5, R5, UR8, RZ, 0x3c, !PT ;  /* 0x0000000805057c12 */ /* 0x000fe2000f8e3cff */
[----:B------:R-:W-:Y:S09]  /*2dd0*/  @P1 BRA `(.L_x_25) ;  /* 0xfffffff000741947 */ /* 0x000ff2000383ffff */
.L_x_18:
[----:B------:R-:W2:Y:S02]  /*2de0*/  LDC R0, c[0x0][0x28c] ;  /* 0x0000a300ff007b82 */ /* 0x000ea40000000800 */
[----:B--2---:R-:W-:-:S13]  /*2df0*/  ISETP.GE.AND P1, PT, R0, 0x1, PT ;  /* 0x000000010000780c */ /* 0x004fda0003f26270 */
[----:B------:R-:W-:Y:S05]  /*2e00*/  @!P1 BRA `(.L_x_26) ;  /* 0x0000000000489947 */ /* 0x000fea0003800000 */
[----:B------:R-:W-:Y:S05]  /*2e10*/  @!P0 BRA `(.L_x_27) ;  /* 0x0000000000048947 */ /* 0x000fea0003800000 */
[----:B------:R-:W-:Y:S01]  /*2e20*/  BPT.TRAP 0x1 ;  /* 0x000000040000795c */ /* 0x000fe20000300000 */
.L_x_27:
[----:B------:R-:W2:Y:S01]  /*2e30*/  S2UR UR7, SR_CgaCtaId ;  /* 0x00000000000779c3 */ /* 0x000ea20000008800 */
[----:B------:R-:W-:Y:S01]  /*2e40*/  UISETP.LT.AND UP0, UPT, UR40, 0x1, UPT ;  /* 0x000000012800788c */ /* 0x000fe2000bf01270 */
[----:B------:R-:W-:-:S03]  /*2e50*/  ISETP.GT.U32.AND P0, PT, R19, 0x1, PT ;  /* 0x000000011300780c */ /* 0x000fc60003f04070 */
[----:B------:R-:W-:-:S04]  /*2e60*/  USEL UR6, UR40, 0x1, UP0 ;  /* 0x0000000128067887 */ /* 0x000fc80008000000 */
[----:B------:R-:W-:-:S04]  /*2e70*/  UIADD3 UR6, UR39, UR40, -UR6 ;  /* 0x0000002827067290 */ /* 0x000fc8000fffe806 */
[----:B------:R-:W-:-:S04]  /*2e80*/  UIMAD.WIDE.U32 UR4, UR6, -0x55555555, URZ ;  /* 0xaaaaaaab060478a5 */ /* 0x000fc8000f8e003f */
[----:B------:R-:W-:-:S03]  /*2e90*/  USHF.R.U32.HI UR4, URZ, 0x2, UR5 ;  /* 0x000000023f047899 */ /* 0x000fc60008011605 */
[----:B------:R-:W-:Y:S01]  /*2ea0*/  UMOV UR5, 0x400 ;  /* 0x0000040000057882 */ /* 0x000fe20000000000 */
[----:B------:R-:W-:Y:S02]  /*2eb0*/  UIMAD UR6, UR4, -0x6, UR6 ;  /* 0xfffffffa040678a4 */ /* 0x000fe4000f8e0206 */
[----:B--2---:R-:W-:-:S04]  /*2ec0*/  ULEA UR5, UR7, UR5, 0x18 ;  /* 0x0000000507057291 */ /* 0x004fc8000f8ec03f */
[----:B------:R-:W-:-:S04]  /*2ed0*/  ULEA UR6, UR6, UR5, 0x3 ;  /* 0x0000000506067291 */ /* 0x000fc8000f8e183f */
[----:B------:R-:W-:-:S04]  /*2ee0*/  UIADD3 UR6, UR6, 0x30, URZ ;  /* 0x0000003006067890 */ /* 0x000fc8000fffe03f */
[----:B------:R-:W-:-:S09]  /*2ef0*/  UPRMT UR6, URZ, 0x654, UR6 ;  /* 0x000006543f067896 */ /* 0x000fd20008000006 */
[----:B------:R-:W-:Y:S01]  /*2f00*/  SYNCS.ARRIVE.TRANS64.RED.A1T0 RZ, [UR6], RZ ;  /* 0x000000ffffff79a7 */ /* 0x000fe20008100406 */
[----:B------:R-:W-:Y:S05]  /*2f10*/  @P0 BRA `(.L_x_26) ;  /* 0x0000000000040947 */ /* 0x000fea0003800000 */
[----:B------:R-:W-:Y:S01]  /*2f20*/  BPT.TRAP 0x1 ;  /* 0x000000040000795c */ /* 0x000fe20000300000 */
.L_x_26:
[----:B------:R-:W2:Y:S01]  /*2f30*/  LDC R6, c[0x0][0x288] ;  /* 0x0000a200ff067b82 */ /* 0x000ea20000000800 */
[----:B01----:R-:W-:Y:S01]  /*2f40*/  LOP3.LUT R4, R18, 0x60, RZ, 0xc0, !PT ;  /* 0x0000006012047812 */ /* 0x003fe200078ec0ff */
[----:B------:R-:W-:Y:S01]  /*2f50*/  UIADD3 UR39, UR40, UR39, URZ ;  /* 0x0000002728277290 */ /* 0x000fe2000fffe03f */
[----:B------:R-:W-:Y:S01]  /*2f60*/  SHF.L.U32 R13, R153, 0x7, RZ ;  /* 0x00000007990d7819 */ /* 0x000fe200000006ff */
[----:B------:R-:W-:Y:S01]  /*2f70*/  IMAD.SHL.U32 R15, R152, 0x100, RZ ;  /* 0x00000100980f7824 */ /* 0x000fe200078e00ff */
[----:B------:R-:W-:Y:S01]  /*2f80*/  SHF.R.U32.HI R10, RZ, 0x1, R4 ;  /* 0x00000001ff0a7819 */ /* 0x000fe20000011604 */
[----:B------:R-:W-:Y:S01]  /*2f90*/  UISETP.GT.U32.AND UP0, UPT, UR39, 0x5, UPT ;  /* 0x000000052700788c */ /* 0x000fe2000bf04070 */
[----:B------:R-:W-:Y:S01]  /*2fa0*/  LOP3.LUT R4, R18, 0x3, RZ, 0xc0, !PT ;  /* 0x0000000312047812 */ /* 0x000fe200078ec0ff */
[----:B------:R-:W-:Y:S01]  /*2fb0*/  ULDC UR7, c[0x0][0x284] ;  /* 0x0000a10000077ab9 */ /* 0x000fe20000000800 */
[----:B------:R-:W-:Y:S01]  /*2fc0*/  SHF.R.U32.HI R3, RZ, 0x2, R18 ;  /* 0x00000002ff037819 */ /* 0x000fe20000011612 */
[----:B------:R-:W-:Y:S01]  /*2fd0*/  UISETP.LT.U32.AND UP0, UPT, UR40, 0x6, UP0 ;  /* 0x000000062800788c */ /* 0x000fe20008701070 */
[----:B------:R-:W-:Y:S01]  /*2fe0*/  LOP3.LUT R0, R22, 0x1, RZ, 0xc0, !PT ;  /* 0x0000000116007812 */ /* 0x000fe200078ec0ff */
[----:B------:R-:W-:Y:S01]  /*2ff0*/  UISETP.GE.U32.AND UP1, UPT, UR40, 0x6, UPT ;  /* 0x000000062800788c */ /* 0x000fe2000bf26070 */
[----:B------:R-:W-:Y:S01]  /*3000*/  LOP3.LUT R3, R3, 0x7, RZ, 0xc0, !PT ;  /* 0x0000000703037812 */ /* 0x000fe200078ec0ff */
[----:B------:R-:W-:Y:S01]  /*3010*/  ULDC.64 UR8, c[0x0][0x5d0] ;  /* 0x0001740000087ab9 */ /* 0x000fe20000000a00 */
[----:B------:R-:W-:Y:S01]  /*3020*/  SHF.R.S32.HI R21, RZ, 0x1f, R23 ;  /* 0x0000001fff157819 */ /* 0x000fe20000011417 */
[----:B------:R-:W-:Y:S01]  /*3030*/  IMAD.SHL.U32 R8, R0, 0x40, RZ ;  /* 0x0000004000087824 */ /* 0x000fe200078e00ff */
[----:B------:R-:W-:Y:S01]  /*3040*/  IADD3 R5, RZ, -R10, -R3 ;  /* 0x8000000aff057210 */ /* 0x000fe20007ffe803 */
[----:B------:R-:W-:-:S02]  /*3050*/  UIMAD.WIDE.U32 UR4, UR39, -0x55555555, URZ ;  /* 0xaaaaaaab270478a5 */ /* 0x000fc4000f8e003f */
[----:B------:R-:W-:Y:S01]  /*3060*/  USEL UR6, URZ, 0x1, !UP0 ;  /* 0x000000013f067887 */ /* 0x000fe2000c000000 */
[----:B------:R-:W-:Y:S01]  /*3070*/  LOP3.LUT R3, R8, 0x40, R3, 0xe2, !PT ;  /* 0x0000004008037812 */ /* 0x000fe200078ee203 */
[----:B------:R-:W-:Y:S01]  /*3080*/  IMAD.WIDE R8, R152, 0x100, RZ ;  /* 0x0000010098087825 */ /* 0x000fe200078e02ff */
[----:B------:R-:W-:Y:S01]  /*3090*/  USHF.R.U32.HI UR4, URZ, 0x2, UR5 ;  /* 0x000000023f047899 */ /* 0x000fe20008011605 */
[----:B--2---:R-:W-:Y:S01]  /*30a0*/  ISETP.GE.AND P0, PT, R13, R6, PT ;  /* 0x000000060d00720c */ /* 0x004fe20003f06270 */
[----:B------:R-:W-:Y:S01]  /*30b0*/  ULOP3.LUT UR38, UR38, UR6, URZ, 0x3c, !UPT ;  /* 0x0000000626267292 */ /* 0x000fe2000f8e3c3f */
[----:B------:R-:W-:Y:S01]  /*30c0*/  IMAD R12, R4, -0x2, R6 ;  /* 0xfffffffe040c7824 */ /* 0x000fe200078e0206 */
[----:B------:R-:W-:Y:S01]  /*30d0*/  LOP3.LUT R153, R8, R3, R10, 0xfe, !PT ;  /* 0x0000000308997212 */ /* 0x000fe200078efe0a */
[----:B------:R-:W-:Y:S01]  /*30e0*/  IMAD.SHL.U32 R6, R18, 0x2, RZ ;  /* 0x0000000212067824 */ /* 0x000fe200078e00ff */
[----:B------:R-:W-:Y:S01]  /*30f0*/  ISETP.GE.OR P0, PT, R15, UR7, P0 ;  /* 0x000000070f007c0c */ /* 0x000fe20008706670 */
[----:B------:R-:W-:Y:S01]  /*3100*/  IMAD R4, R21, UR8, RZ ;  /* 0x0000000815047c24 */ /* 0x000fe2000f8e02ff */
[----:B------:R-:W-:Y:S01]  /*3110*/  UIMAD UR39, UR4, -0x6, UR39 ;  /* 0xfffffffa042778a4 */ /* 0x000fe2000f8e0227 */
[----:B------:R-:W-:Y:S01]  /*3120*/  IMAD R0, R0, -0x40, R5 ;  /* 0xffffffc000007824 */ /* 0x000fe200078e0205 */
[----:B------:R-:W-:Y:S01]  /*3130*/  LOP3.LUT R6, R13, 0x6, R6, 0xf8, !PT ;  /* 0x000000060d067812 */ /* 0x000fe200078ef806 */
[----:B------:R-:W-:Y:S01]  /*3140*/  IMAD R11, R23, UR9, R4 ;  /* 0x00000009170b7c24 */ /* 0x000fe2000f8e0204 */
[----:B------:R-:W-:Y:S01]  /*3150*/  @UP1 ULOP3.LUT UR38, UR38, 0x1, UR4, 0x78, !UPT ;  /* 0x0000000126261892 */ /* 0x000fe2000f8e7804 */
[----:B------:R-:W-:Y:S01]  /*3160*/  IMAD.MOV.U32 R152, RZ, RZ, -0x1 ;  /* 0xffffffffff987424 */ /* 0x000fe200078e00ff */
[----:B------:R-:W-:-:S02]  /*3170*/  SHF.R.S32.HI R7, RZ, 0x1f, R6 ;  /* 0x0000001fff077819 */ /* 0x000fc40000011406 */
[----:B------:R-:W-:Y:S01]  /*3180*/  IADD3 R3, -R15, UR7, R0 ;  /* 0x000000070f037c10 */ /* 0x000fe2000fffe100 */
[----:B------:R-:W-:Y:S02]  /*3190*/  IMAD.IADD R0, R12, 0x1, -R13 ;  /* 0x000000010c007824 */ /* 0x000fe400078e0a0d */
[----:B------:R-:W-:-:S05]  /*31a0*/  IMAD.WIDE.U32 R4, R23, UR8, R6 ;  /* 0x0000000817047c25 */ /* 0x000fca000f8e0006 */
[----:B------:R-:W-:Y:S02]  /*31b0*/  IADD3 R11, R5, R11, RZ ;  /* 0x0000000b050b7210 */ /* 0x000fe40007ffe0ff */
[----:B------:R-:W-:Y:S01]  /*31c0*/  MOV R10, R4 ;  /* 0x00000004000a7202 */ /* 0x000fe20000000f00 */
[----:B------:R-:W-:Y:S06]  /*31d0*/  @P0 BRA `(.L_x_28) ;  /* 0x0000006400800947 */ /* 0x000fec0003800000 */
[----:B------:R-:W0:Y:S01]  /*31e0*/  LDC.64 R4, c[0x0][0x5c8] ;  /* 0x00017200ff047b82 */ /* 0x000e220000000a00 */
[----:B-----5:R-:W-:Y:S01]  /*31f0*/  FSETP.NEU.AND P1, PT, R155, RZ, PT ;  /* 0x000000ff9b00720b */ /* 0x020fe20003f2d000 */
[----:B------:R-:W-:Y:S01]  /*3200*/  BSSY B0, `(.L_x_28) ;  /* 0x000065d000007945 */ /* 0x000fe20003800000 */
[----:B------:R-:W-:-:S04]  /*3210*/  ISETP.GT.AND P0, PT, R3, RZ, PT ;  /* 0x000000ff0300720c */ /* 0x000fc80003f04270 */
[----:B------:R-:W-:Y:S01]  /*3220*/  ISETP.GT.AND P3, PT, R0, RZ, P0 ;  /* 0x000000ff0000720c */ /* 0x000fe20000764270 */
[-C--:B0-----:R-:W-:Y:S02]  /*3230*/  IMAD R12, R9, R4.reuse, RZ ;  /* 0x00000004090c7224 */ /* 0x081fe400078e02ff */
[----:B------:R-:W-:-:S04]  /*3240*/  IMAD.WIDE.U32 R168, R153, R4, R10 ;  /* 0x0000000499a87225 */ /* 0x000fc800078e000a */
[----:B------:R-:W-:-:S04]  /*3250*/  IMAD R11, R153, R5, R12 ;  /* 0x00000005990b7224 */ /* 0x000fc800078e020c */
[----:B------:R-:W-:Y:S01]  /*3260*/  IMAD.IADD R171, R169, 0x1, R11 ;  /* 0x00000001a9ab7824 */ /* 0x000fe200078e020b */
[----:B------:R-:W-:Y:S06]  /*3270*/  @!P1 BRA `(.L_x_29) ;  /* 0x0000004800309947 */ /* 0x000fec0003800000 */
[----:B------:R-:W0:Y:S01]  /*3280*/  LDC.64 R14, c[0x0][0x5b8] ;  /* 0x00016e00ff0e7b82 */ /* 0x000e220000000a00 */
[----:B------:R-:W-:-:S07]  /*3290*/  ULDC.64 UR4, c[0x0][0x5c0] ;  /* 0x0001700000047ab9 */ /* 0x000fce0000000a00 */
[----:B------:R-:W1:Y:S08]  /*32a0*/  LDC.64 R156, c[0x0][0x5b0] ;  /* 0x00016c00ff9c7b82 */ /* 0x000e700000000a00 */
[----:B------:R-:W2:Y:S01]  /*32b0*/  LDC.64 R10, c[0x0][0x5a8] ;  /* 0x00016a00ff0a7b82 */ /* 0x000ea20000000a00 */
[-C--:B0-----:R-:W-:Y:S02]  /*32c0*/  IMAD R12, R21, R14.reuse, RZ ;  /* 0x0000000e150c7224 */ /* 0x081fe400078e02ff */
[----:B------:R-:W-:-:S04]  /*32d0*/  IMAD.WIDE.U32 R158, R23, R14, R6 ;  /* 0x0000000e179e7225 */ /* 0x000fc800078e0006 */
[----:B------:R-:W-:Y:S01]  /*32e0*/  IMAD R15, R23, R15, R12 ;  /* 0x0000000f170f7224 */ /* 0x000fe200078e020c */
[----:B------:R-:W-:Y:S01]  /*32f0*/  MOV R20, R158 ;  /* 0x0000009e00147202 */ /* 0x000fe20000000f00 */
[-C--:B-1----:R-:W-:Y:S02]  /*3300*/  IMAD R12, R9, R156.reuse, RZ ;  /* 0x0000009c090c7224 */ /* 0x082fe400078e02ff */
[----:B------:R-:W-:Y:S02]  /*3310*/  IMAD.IADD R21, R159, 0x1, R15 ;  /* 0x000000019f157824 */ /* 0x000fe400078e020f */
[C---:B------:R-:W-:Y:S02]  /*3320*/  IMAD R167, R153.reuse, R157, R12 ;  /* 0x0000009d99a77224 */ /* 0x040fe400078e020c */
[----:B------:R-:W-:-:S04]  /*3330*/  IMAD.WIDE.U32 R12, R153, R156, R20 ;  /* 0x0000009c990c7225 */ /* 0x000fc800078e0014 */
[----:B------:R-:W-:Y:S01]  /*3340*/  IMAD.IADD R13, R13, 0x1, R167 ;  /* 0x000000010d0d7824 */ /* 0x000fe200078e02a7 */
[----:B--2---:R-:W-:-:S04]  /*3350*/  LEA R162, P1, R12, R10, 0x2 ;  /* 0x0000000a0ca27211 */ /* 0x004fc800078210ff */
[----:B------:R-:W-:-:S05]  /*3360*/  LEA.HI.X R163, R12, R11, R13, 0x2, P1 ;  /* 0x0000000b0ca37211 */ /* 0x000fca00008f140d */
[----:B------:R0:W2:Y:S01]  /*3370*/  @P3 LDG.E.LTC128B R174, desc[UR36][R162.64] ;  /* 0x00000024a2ae3981 */ /* 0x0000a2000c1e1920 */
[----:B------:R-:W-:Y:S01]  /*3380*/  IMAD.WIDE.U32 R160, R153, R156, R6 ;  /* 0x0000009c99a07225 */ /* 0x000fe200078e0006 */
[----:B------:R-:W-:Y:S01]  /*3390*/  ISETP.GT.AND P5, PT, R0, 0x1, P0 ;  /* 0x000000010000780c */ /* 0x000fe200007a4270 */
[----:B------:R-:W-:Y:S01]  /*33a0*/  BSSY B1, `(.L_x_30) ;  /* 0x0000016000017945 */ /* 0x000fe20003800000 */
[----:B------:R-:W-:Y:S01]  /*33b0*/  LEA R12, P1, R168, UR4, 0x2 ;  /* 0x00000004a80c7c11 */ /* 0x000fe2000f8210ff */
[----:B------:R-:W-:-:S03]  /*33c0*/  IMAD.IADD R161, R167, 0x1, R161 ;  /* 0x00000001a7a17824 */ /* 0x000fc600078e02a1 */
[----:B------:R-:W-:Y:S01]  /*33d0*/  LEA.HI.X R13, R168, UR5, R171, 0x2, P1 ;  /* 0x00000005a80d7c11 */ /* 0x000fe200088f14ab */
[----:B------:R-:W-:Y:S01]  /*33e0*/  IMAD.WIDE.U32 R164, R23, R14, R160 ;  /* 0x0000000e17a47225 */ /* 0x000fe200078e00a0 */
[C---:B------:R-:W-:Y:S02]  /*33f0*/  SHF.L.U64.HI R161, R156.reuse, 0x3, R157 ;  /* 0x000000039ca17819 */ /* 0x040fe4000001029d */
[----:B------:R-:W-:Y:S01]  /*3400*/  SHF.L.U32 R160, R156, 0x3, RZ ;  /* 0x000000039ca07819 */ /* 0x000fe200000006ff */
[----:B------:R-:W-:Y:S01]  /*3410*/  IMAD.IADD R165, R15, 0x1, R165 ;  /* 0x000000010fa57824 */ /* 0x000fe200078e02a5 */
[----:B0-----:R-:W-:-:S03]  /*3420*/  LEA R162, P1, R164, R10, 0x2 ;  /* 0x0000000aa4a27211 */ /* 0x001fc600078210ff */
[----:B------:R-:W-:-:S04]  /*3430*/  IMAD.WIDE.U32 R172, R153, R156, R160 ;  /* 0x0000009c99ac7225 */ /* 0x000fc800078e00a0 */
[----:B------:R-:W-:Y:S02]  /*3440*/  IMAD.IADD R167, R167, 0x1, R173 ;  /* 0x00000001a7a77824 */ /* 0x000fe400078e02ad */
[----:B--2---:R-:W-:-:S04]  /*3450*/  FMUL R163, R174, R155 ;  /* 0x0000009baea37220 */ /* 0x004fc80000400000 */
[----:B------:R-:W-:Y:S01]  /*3460*/  FFMA R169, R88, R154, R163 ;  /* 0x0000009a58a97223 */ /* 0x000fe200000000a3 */
[----:B------:R-:W-:Y:S02]  /*3470*/  LEA.HI.X R163, R164, R11, R165, 0x2, P1 ;  /* 0x0000000ba4a37211 */ /* 0x000fe400008f14a5 */
[----:B------:R-:W-:Y:S02]  /*3480*/  ISETP.GT.AND P1, PT, R3, 0x8, PT ;  /* 0x000000080300780c */ /* 0x000fe40003f24270 */
[----:B------:R-:W-:Y:S01]  /*3490*/  IADD3 R164, P4, R158, R172, RZ ;  /* 0x000000ac9ea47210 */ /* 0x000fe20007f9e0ff */
[----:B------:R0:W-:Y:S01]  /*34a0*/  @P3 STG.E desc[UR36][R12.64], R169 ;  /* 0x000000a90c003986 */ /* 0x0001e2000c101924 */
[----:B------:R-:W-:Y:S02]  /*34b0*/  ISETP.GT.AND P2, PT, R0, RZ, P1 ;  /* 0x000000ff0000720c */ /* 0x000fe40000f44270 */
[----:B------:R-:W-:Y:S02]  /*34c0*/  LEA R170, P3, R164, R10, 0x2 ;  /* 0x0000000aa4aa7211 */ /* 0x000fe400078610ff */
[----:B------:R-:W-:Y:S01]  /*34d0*/  IADD3.X R165, R167, R21, RZ, P4, !PT ;  /* 0x00000015a7a57210 */ /* 0x000fe200027fe4ff */
[----:B------:R-:W-:Y:S10]  /*34e0*/  @!P5 BRA `(.L_x_31) ;  /* 0x000000000004d947 */ /* 0x000ff40003800000 */
[----:B------:R1:W5:Y:S02]  /*34f0*/  LDG.E.LTC128B R174, desc[UR36][R162.64+0x4] ;  /* 0x00000424a2ae7981 */ /* 0x000364000c1e1920 */
.L_x_31:
[----:B------:R-:W-:Y:S05]  /*3500*/  BSYNC B1 ;  /* 0x0000000000017941 */ /* 0x000fea0003800000 */
.L_x_30:
[----:B-----5:R-:W-:Y:S01]  /*3510*/  FMUL R88, R174, R155 ;  /* 0x0000009bae587220 */ /* 0x020fe20000400000 */
[----:B------:R-:W-:-:S03]  /*3520*/  LEA.HI.X R171, R164, R11, R165, 0x2, P3 ;  /* 0x0000000ba4ab7211 */ /* 0x000fc600018f14a5 */
[----:B------:R-:W-:-:S05]  /*3530*/  FFMA R175, R89, R154, R88 ;  /* 0x0000009a59af7223 */ /* 0x000fca0000000058 */
[----:B------:R2:W-:Y:S04]  /*3540*/  @P5 STG.E desc[UR36][R12.64+0x4], R175 ;  /* 0x000004af0c005986 */ /* 0x0005e8000c101924 */
[----:B------:R-:W3:Y:S01]  /*3550*/  @P2 LDG.E.LTC128B R174, desc[UR36][R170.64] ;  /* 0x00000024aaae2981 */ /* 0x000ee2000c1e1920 */
[----:B------:R-:W-:Y:S01]  /*3560*/  IADD3 R172, P3, R6, R172, RZ ;  /* 0x000000ac06ac7210 */ /* 0x000fe20007f7e0ff */
[C---:B------:R-:W-:Y:S01]  /*3570*/  IMAD.SHL.U32 R165, R4.reuse, 0x20, RZ ;  /* 0x0000002004a57824 */ /* 0x040fe200078e00ff */
[----:B------:R-:W-:Y:S03]  /*3580*/  BSSY B1, `(.L_x_32) ;  /* 0x000000f000017945 */ /* 0x000fe60003800000 */
[----:B------:R-:W-:Y:S01]  /*3590*/  IMAD.X R173, R7, 0x1, R167, P3 ;  /* 0x0000000107ad7824 */ /* 0x000fe200018e06a7 */
[----:B------:R-:W-:-:S02]  /*35a0*/  SHF.L.U64.HI R167, R4, 0x5, R5 ;  /* 0x0000000504a77819 */ /* 0x000fc40000010205 */
[----:B------:R-:W-:Y:S01]  /*35b0*/  IADD3 R168, P4, R165, R12, RZ ;  /* 0x0000000ca5a87210 */ /* 0x000fe20007f9e0ff */
[----:B------:R-:W-:Y:S01]  /*35c0*/  IMAD.WIDE.U32 R172, R23, R14, R172 ;  /* 0x0000000e17ac7225 */ /* 0x000fe200078e00ac */
[----:B------:R-:W-:-:S03]  /*35d0*/  ISETP.GT.AND P3, PT, R0, 0x1, P1 ;  /* 0x000000010000780c */ /* 0x000fc60000f64270 */
[----:B0-----:R-:W-:Y:S01]  /*35e0*/  IMAD.X R169, R167, 0x1, R13, P4 ;  /* 0x00000001a7a97824 */ /* 0x001fe200020e060d */
[----:B------:R-:W-:Y:S02]  /*35f0*/  IADD3 R89, R15, R173, RZ ;  /* 0x000000ad0f597210 */ /* 0x000fe40007ffe0ff */
[----:B------:R-:W-:-:S04]  /*3600*/  LEA R88, P5, R172, R10, 0x2 ;  /* 0x0000000aac587211 */ /* 0x000fc800078a10ff */
[----:B------:R-:W-:Y:S01]  /*3610*/  LEA.HI.X R89, R172, R11, R89, 0x2, P5 ;  /* 0x0000000bac597211 */ /* 0x000fe200028f1459 */
[----:B---3--:R-:W-:-:S04]  /*3620*/  FMUL R173, R174, R155 ;  /* 0x0000009baead7220 */ /* 0x008fc80000400000 */
[----:B------:R-:W-:-:S05]  /*3630*/  FFMA R173, R90, R154, R173 ;  /* 0x0000009a5aad7223 */ /* 0x000fca00000000ad */
[----:B------:R2:W-:Y:S01]  /*3640*/  @P2 STG.E desc[UR36][R168.64], R173 ;  /* 0x000000ada8002986 */ /* 0x0005e2000c101924 */
[----:B------:R-:W-:Y:S05]  /*3650*/  @!P3 BRA `(.L_x_33) ;  /* 0x000000000004b947 */ /* 0x000fea0003800000 */
[----:B------:R0:W5:Y:S02]  /*3660*/  LDG.E.LTC128B R174, desc[UR36][R88.64+0x4] ;  /* 0x0000042458ae7981 */ /* 0x000164000c1e1920 */
.L_x_33:
[----:B------:R-:W-:Y:S05]  /*3670*/  BSYNC B1 ;  /* 0x0000000000017941 */ /* 0x000fea0003800000 */
.L_x_32:
[----:B-----5:R-:W-:Y:S01]  /*3680*/  FMUL R90, R174, R155 ;  /* 0x0000009bae5a7220 */ /* 0x020fe20000400000 */
[----:B------:R-:W-:Y:S01]  /*3690*/  ISETP.GT.AND P2, PT, R0, 0x8, P0 ;  /* 0x000000080000780c */ /* 0x000fe20000744270 */
[----:B------:R-:W-:Y:S02]  /*36a0*/  BSSY B1, `(.L_x_34) ;  /* 0x0000007000017945 */ /* 0x000fe40003800000 */
[----:B------:R-:W-:Y:S01]  /*36b0*/  FFMA R171, R91, R154, R90 ;  /* 0x0000009a5bab7223 */ /* 0x000fe2000000005a */
[----:B------:R-:W-:Y:S01]  /*36c0*/  @P3 IMAD.MOV.U32 R90, RZ, RZ, R168 ;  /* 0x000000ffff5a3224 */ /* 0x000fe200078e00a8 */
[----:B------:R-:W-:-:S05]  /*36d0*/  @P3 MOV R91, R169 ;  /* 0x000000a9005b3202 */ /* 0x000fca0000000f00 */
[----:B------:R3:W-:Y:S03]  /*36e0*/  @P3 STG.E desc[UR36][R90.64+0x4], R171 ;  /* 0x000004ab5a003986 */ /* 0x0007e6000c101924 */
[----:B------:R-:W-:Y:S05]  /*36f0*/  @!P2 BRA `(.L_x_35) ;  /* 0x000000000004a947 */ /* 0x000fea0003800000 */
[----:B------:R4:W5:Y:S02]  /*3700*/  LDG.E.LTC128B R174, desc[UR36][R162.64+0x20] ;  /* 0x00002024a2ae7981 */ /* 0x000964000c1e1920 */
.L_x_35:
[----:B------:R-:W-:Y:S05]  /*3710*/  BSYNC B1 ;  /* 0x0000000000017941 */ /* 0x000fea0003800000 */
.L_x_34:
[----:B---3-5:R-:W-:Y:S01]  /*3720*/  FMUL R91, R174, R155 ;  /* 0x0000009bae5b7220 */ /* 0x028fe20000400000 */
[----:B------:R-:W-:Y:S01]  /*3730*/  ISETP.GT.AND P3, PT, R0, 0x9, P0 ;  /* 0x000000090000780c */ /* 0x000fe20000764270 */
[----:B------:R-:W-:Y:S02]  /*3740*/  BSSY B1, `(.L_x_36) ;  /* 0x0000005000017945 */ /* 0x000fe40003800000 */
[----:B------:R-:W-:-:S05]  /*3750*/  FFMA R91, R92, R154, R91 ;  /* 0x0000009a5c5b7223 */ /* 0x000fca000000005b */
[----:B------:R3:W-:Y:S05]  /*3760*/  @P2 STG.E desc[UR36][R12.64+0x20], R91 ;  /* 0x0000205b0c002986 */ /* 0x0007ea000c101924 */
[----:B------:R-:W-:Y:S05]  /*3770*/  @!P3 BRA `(.L_x_37) ;  /* 0x000000000004b947 */ /* 0x000fea0003800000 */
[----:B------:R0:W5:Y:S02]  /*3780*/  LDG.E.LTC128B R174, desc[UR36][R162.64+0x24] ;  /* 0x00002424a2ae7981 */ /* 0x000164000c1e1920 */
.L_x_37:
[----:B------:R-:W-:Y:S05]  /*3790*/  BSYNC B1 ;  /* 0x0000000000017941 */ /* 0x000fea0003800000 */
.L_x_36:
[----:B-----5:R-:W-:Y:S01]  /*37a0*/  FMUL R90, R174, R155 ;  /* 0x0000009bae5a7220 */ /* 0x020fe20000400000 */
[----:B------:R-:W-:Y:S01]  /*37b0*/  ISETP.GT.AND P2, PT, R0, 0x8, P1 ;  /* 0x000000080000780c */ /* 0x000fe20000f44270 */
[----:B------:R-:W-:Y:S02]  /*37c0*/  BSSY B1, `(.L_x_38) ;  /* 0x0000005000017945 */ /* 0x000fe40003800000 */
[----:B------:R-:W-:-:S05]  /*37d0*/  FFMA R93, R93, R154, R90 ;  /* 0x0000009a5d5d7223 */ /* 0x000fca000000005a */
[----:B------:R0:W-:Y:S05]  /*37e0*/  @P3 STG.E desc[UR36][R12.64+0x24], R93 ;  /* 0x0000245d0c003986 */ /* 0x0001ea000c101924 */
[----:B------:R-:W-:Y:S05]  /*37f0*/  @!P2 BRA `(.L_x_39) ;  /* 0x000000000004a947 */ /* 0x000fea0003800000 */
[----:B------:R0:W5:Y:S02]  /*3800*/  LDG.E.LTC128B R174, desc[UR36][R88.64+0x20] ;  /* 0x0000202458ae7981 */ /* 0x000164000c1e1920 */
.L_x_39:
[----:B------:R-:W-:Y:S05]  /*3810*/  BSYNC B1 ;  /* 0x0000000000017941 */ /* 0x000fea0003800000 */
.L_x_38:
[----:B---3-5:R-:W-:Y:S01]  /*3820*/  FMUL R91, R174, R155 ;  /* 0x0000009bae5b7220 */ /* 0x028fe20000400000 */
[----:B------:R-:W-:Y:S01]  /*3830*/  @P2 IMAD.MOV.U32 R90, RZ, RZ, R168 ;  /* 0x000000ffff5a2224 */ /* 0x000fe200078e00a8 */
[----:B------:R-:W-:Y:S01]  /*3840*/  ISETP.GT.AND P3, PT, R0, 0x9, P1 ;  /* 0x000000090000780c */ /* 0x000fe20000f64270 */
[----:B------:R-:W-:Y:S01]  /*3850*/  BSSY B1, `(.L_x_40) ;  /* 0x0000006000017945 */ /* 0x000fe20003800000 */
[----:B0-----:R-:W-:Y:S01]  /*3860*/  FFMA R93, R94, R154, R91 ;  /* 0x0000009a5e5d7223 */ /* 0x001fe2000000005b */
[----:B------:R-:W-:-:S05]  /*3870*/  @P2 IMAD.MOV.U32 R91, RZ, RZ, R169 ;  /* 0x000000ffff5b2224 */ /* 0x000fca00078e00a9 */
[----:B------:R0:W-:Y:S05]  /*3880*/  @P2 STG.E desc[UR36][R90.64+0x20], R93 ;  /* 0x0000205d5a002986 */ /* 0x0001ea000c101924 */
[----:B------:R-:W-:Y:S05]  /*3890*/  @!P3 BRA `(.L_x_41) ;  /* 0x000000000004b947 */ /* 0x000fea0003800000 */
[----:B------:R3:W5:Y:S02]  /*38a0*/  LDG.E.LTC128B R174, desc[UR36][R88.64+0x24] ;  /* 0x0000242458ae7981 */ /* 0x000764000c1e1920 */
.L_x_41:
[----:B------:R-:W-:Y:S05]  /*38b0*/  BSYNC B1 ;  /* 0x0000000000017941 */ /* 0x000fea0003800000 */
.L_x_40:
[----:B0----5:R-:W-:Y:S01]  /*38c0*/  FMUL R90, R174, R155 ;  /* 0x0000009bae5a7220 */ /* 0x021fe20000400000 */
[----:B------:R-:W-:Y:S01]  /*38d0*/  @P3 IMAD.MOV.U32 R91, RZ, RZ, R169 ;  /* 0x000000ffff5b3224 */ /* 0x000fe200078e00a9 */
[----:B------:R-:W-:Y:S01]  /*38e0*/  ISETP.GT.AND P2, PT, R0, 0x10, P0 ;  /* 0x000000100000780c */ /* 0x000fe20000744270 */
[----:B------:R-:W-:Y:S01]  /*38f0*/  BSSY B1, `(.L_x_42) ;  /* 0x0000006000017945 */ /* 0x000fe20003800000 */
[----:B------:R-:W-:Y:S01]  /*3900*/  FFMA R95, R95, R154, R90 ;  /* 0x0000009a5f5f7223 */ /* 0x000fe2000000005a */
[----:B------:R-:W-:-:S05]  /*3910*/  @P3 MOV R90, R168 ;  /* 0x000000a8005a3202 */ /* 0x000fca0000000f00 */
[----:B------:R0:W-:Y:S05]  /*3920*/  @P3 STG.E desc[UR36][R90.64+0x24], R95 ;  /* 0x0000245f5a003986 */ /* 0x0001ea000c101924 */
[----:B------:R-:W-:Y:S05]  /*3930*/  @!P2 BRA `(.L_x_43) ;  /* 0x000000000004a947 */ /* 0x000fea0003800000 */
[----:B------:R0:W5:Y:S02]  /*3940*/  LDG.E.LTC128B R174, desc[UR36][R162.64+0x40] ;  /* 0x00004024a2ae7981 */ /* 0x000164000c1e1920 */
.L_x_43:
[----:B------:R-:W-:Y:S05]  /*3950*/  BSYNC B1 ;  /* 0x0000000000017941 */ /* 0x000fea0003800000 */
.L_x_42:
[----:B0----5:R-:W-:Y:S01]  /*3960*/  FMUL R91, R174, R155 ;  /* 0x0000009bae5b7220 */ /* 0x021fe20000400000 */
[----:B------:R-:W-:Y:S01]  /*3970*/  ISETP.GT.AND P3, PT, R0, 0x11, P0 ;  /* 0x000000110000780c */ /* 0x000fe20000764270 */
[----:B------:R-:W-:Y:S02]  /*3980*/  BSSY B1, `(.L_x_44) ;  /* 0x0000005000017945 */ /* 0x000fe40003800000 */
[----:B------:R-:W-:-:S05]  /*3990*/  FFMA R91, R96, R154, R91 ;  /* 0x0000009a605b7223 */ /* 0x000fca000000005b */
[----:B------:R0:W-:Y:S05]  /*39a0*/  @P2 STG.E desc[UR36][R12.64+0x40], R91 ;  /* 0x0000405b0c002986 */ /* 0x0001ea000c101924 */
[----:B------:R-:W-:Y:S05]  /*39b0*/  @!P3 BRA `(.L_x_45) ;  /* 0x000000000004b947 */ /* 0x000fea0003800000 */
[----:B------:R0:W5:Y:S02]  /*39c0*/  LDG.E.LTC128B R174, desc[UR36][R162.64+0x44] ;  /* 0x00004424a2ae7981 */ /* 0x000164000c1e1920 */
.L_x_45:
[----:B------:R-:W-:Y:S05]  /*39d0*/  BSYNC B1 ;  /* 0x0000000000017941 */ /* 0x000fea0003800000 */
.L_x_44:
[----:B-----5:R-:W-:Y:S01]  /*39e0*/  FMUL R90, R174, R155 ;  /* 0x0000009bae5a7220 */ /* 0x020fe20000400000 */
[----:B------:R-:W-:Y:S01]  /*39f0*/  ISETP.GT.AND P2, PT, R0, 0x10, P1 ;  /* 0x000000100000780c */ /* 0x000fe20000f44270 */
[----:B------:R-:W-:Y:S02]  /*3a00*/  BSSY B1, `(.L_x_46) ;  /* 0x0000005000017945 */ /* 0x000fe40003800000 */
[----:B------:R-:W-:-:S05]  /*3a10*/  FFMA R97, R97, R154, R90 ;  /* 0x0000009a61617223 */ /* 0x000fca000000005a */
[----:B------:R0:W-:Y:S05]  /*3a20*/  @P3 STG.E desc[UR36][R12.64+0x44], R97 ;  /* 0x000044610c003986 */ /* 0x0001ea000c101924 */
[----:B------:R-:W-:Y:S05]  /*3a30*/  @!P2 BRA `(.L_x_47) ;  /* 0x000000000004a947 */ /* 0x000fea0003800000 */
[----:B------:R0:W5:Y:S02]  /*3a40*/  LDG.E.LTC128B R174, desc[UR36][R88.64+0x40] ;  /* 0x0000402458ae7981 */ /* 0x000164000c1e1920 */
.L_x_47:
[----:B------:R-:W-:Y:S05]  /*3a50*/  BSYNC B1 ;  /* 0x0000000000017941 */ /* 0x000fea0003800000 */
.L_x_46:
        /* <DEDUP_REMOVED lines=9> */
.L_x_49:
[----:B------:R-:W-:Y:S05]  /*3af0*/  BSYNC B1 ;  /* 0x0000000000017941 */ /* 0x000fea0003800000 */
.L_x_48:
[----:B0----5:R-:W-:Y:S01]  /*3b00*/  FMUL R90, R174, R155 ;  /* 0x0000009bae5a7220 */ /* 0x021fe20000400000 */
[----:B------:R-:W-:Y:S01]  /*3b10*/  @P3 IMAD.MOV.U32 R91, RZ, RZ, R169 ;  /* 0x000000ffff5b3224 */ /* 0x000fe200078e00a9 */
[----:B------:R-:W-:Y:S01]  /*3b20*/  ISETP.GT.AND P2, PT, R0, 0x18, P0 ;  /* 0x000000180000780c */ /* 0x000fe20000744270 */
[----:B------:R-:W-:Y:S01]  /*3b30*/  BSSY B1, `(.L_x_50) ;  /* 0x0000006000017945 */ /* 0x000fe20003800000 */
[----:B------:R-:W-:Y:S01]  /*3b40*/  FFMA R99, R99, R154, R90 ;  /* 0x0000009a63637223 */ /* 0x000fe2000000005a */
[----:B------:R-:W-:-:S05]  /*3b50*/  @P3 IMAD.MOV.U32 R90, RZ, RZ, R168 ;  /* 0x000000ffff5a3224 */ /* 0x000fca00078e00a8 */
[----:B------:R0:W-:Y:S05]  /*3b60*/  @P3 STG.E desc[UR36][R90.64+0x44], R99 ;  /* 0x000044635a003986 */ /* 0x0001ea000c101924 */
[----:B------:R-:W-:Y:S05]  /*3b70*/  @!P2 BRA `(.L_x_51) ;  /* 0x000000000004a947 */ /* 0x000fea0003800000 */
[----:B------:R0:W5:Y:S02]  /*3b80*/  LDG.E.LTC128B R174, desc[UR36][R162.64+0x60] ;  /* 0x00006024a2ae7981 */ /* 0x000164000c1e1920 */
.L_x_51:
[----:B------:R-:W-:Y:S05]  /*3b90*/  BSYNC B1 ;  /* 0x0000000000017941 */ /* 0x000fea0003800000 */
.L_x_50:
[----:B0----5:R-:W-:Y:S01]  /*3ba0*/  FMUL R91, R174, R155 ;  /* 0x0000009bae5b7220 */ /* 0x021fe20000400000 */
[----:B------:R-:W-:Y:S01]  /*3bb0*/  ISETP.GT.AND P3, PT, R0, 0x19, P0 ;  /* 0x000000190000780c */ /* 0x000fe20000764270 */
[----:B------:R-:W-:Y:S02]  /*3bc0*/  BSSY B1, `(.L_x_52) ;  /* 0x0000005000017945 */ /* 0x000fe40003800000 */
[----:B------:R-:W-:-:S05]  /*3bd0*/  FFMA R91, R100, R154, R91 ;  /* 0x0000009a645b7223 */ /* 0x000fca000000005b */
[----:B------:R0:W-:Y:S05]  /*3be0*/  @P2 STG.E desc[UR36][R12.64+0x60], R91 ;  /* 0x0000605b0c002986 */ /* 0x0001ea000c101924 */
[----:B------:R-:W-:Y:S05]  /*3bf0*/  @!P3 BRA `(.L_x_53) ;  /* 0x000000000004b947 */ /* 0x000fea0003800000 */
[----:B------:R0:W5:Y:S02]  /*3c00*/  LDG.E.LTC128B R174, desc[UR36][R162.64+0x64] ;  /* 0x00006424a2ae7981 */ /* 0x000164000c1e1920 */
.L_x_53:
[----:B------:R-:W-:Y:S05]  /*3c10*/  BSYNC B1 ;  /* 0x0000000000017941 */ /* 0x000fea0003800000 */
.L_x_52:
[----:B-----5:R-:W-:Y:S01]  /*3c20*/  FMUL R90, R174, R155 ;  /* 0x0000009bae5a7220 */ /* 0x020fe20000400000 */
[----:B------:R-:W-:Y:S01]  /*3c30*/  ISETP.GT.AND P2, PT, R0, 0x18, P1 ;  /* 0x000000180000780c */ /* 0x000fe20000f44270 */
[----:B------:R-:W-:Y:S02]  /*3c40*/  BSSY B1, `(.L_x_54) ;  /* 0x0000005000017945 */ /* 0x000fe40003800000 */
[----:B------:R-:W-:-:S05]  /*3c50*/  FFMA R101, R101, R154, R90 ;  /* 0x0000009a65657223 */ /* 0x000fca000000005a */
[----:B------:R0:W-:Y:S05]  /*3c60*/  @P3 STG.E desc[UR36][R12.64+0x64], R101 ;  /* 0x000064650c003986 */ /* 0x0001ea000c101924 */
[----:B------:R-:W-:Y:S05]  /*3c70*/  @!P2 BRA `(.L_x_55) ;  /* 0x000000000004a947 */ /* 0x000fea0003800000 */
[----:B------:R0:W5:Y:S02]  /*3c80*/  LDG.E.LTC128B R174, desc[UR36][R88.64+0x60] ;  /* 0x0000602458ae7981 */ /* 0x000164000c1e1920 */
.L_x_55:
[----:B------:R-:W-:Y:S05]  /*3c90*/  BSYNC B1 ;  /* 0x0000000000017941 */ /* 0x000fea0003800000 */
.L_x_54:
[----:B0----5:R-:W-:Y:S01]  /*3ca0*/  FMUL R91, R174, R155 ;  /* 0x0000009bae5b7220 */ /* 0x021fe20000400000 */
[----:B------:R-:W-:Y:S01]  /*3cb0*/  @P2 MOV R90, R168 ;  /* 0x000000a8005a2202 */ /* 0x000fe20000000f00 */
[----:B------:R-:W-:Y:S01]  /*3cc0*/  BSSY B1, `(.L_x_56) ;  /* 0x0000007000017945 */ /* 0x000fe20003800000 */
[----:B------:R-:W-:Y:S01]  /*3cd0*/  ISETP.GT.AND P3, PT, R0, 0x19, P1 ;  /* 0x000000190000780c */ /* 0x000fe20000f64270 */
[----:B------:R-:W-:Y:S01]  /*3ce0*/  FFMA R93, R102, R154, R91 ;  /* 0x0000009a665d7223 */ /* 0x000fe2000000005b */
[----:B------:R-:W-:-:S05]  /*3cf0*/  @P2 IMAD.MOV.U32 R91, RZ, RZ, R169 ;  /* 0x000000ffff5b2224 */ /* 0x000fca00078e00a9 */
[----:B------:R0:W-:Y:S06]  /*3d00*/  @P2 STG.E desc[UR36][R90.64+0x60], R93 ;  /* 0x0000605d5a002986 */ /* 0x0001ec000c101924 */
[----:B------:R-:W-:Y:S05]  /*3d10*/  @!P3 BRA `(.L_x_57) ;  /* 0x000000000004b947 */ /* 0x000fea0003800000 */
[----:B------:R0:W5:Y:S02]  /*3d20*/  LDG.E.LTC128B R174, desc[UR36][R88.64+0x64] ;  /* 0x0000642458ae7981 */ /* 0x000164000c1e1920 */
.L_x_57:
[----:B------:R-:W-:Y:S05]  /*3d30*/  BSYNC B1 ;  /* 0x0000000000017941 */ /* 0x000fea0003800000 */
.L_x_56:
        /* <DEDUP_REMOVED lines=9> */
.L_x_59:
[----:B------:R-:W-:Y:S05]  /*3dd0*/  BSYNC B1 ;  /* 0x0000000000017941 */ /* 0x000fea0003800000 */
.L_x_58:
[----:B0----5:R-:W-:Y:S01]  /*3de0*/  FMUL R91, R174, R155 ;  /* 0x0000009bae5b7220 */ /* 0x021fe20000400000 */
[----:B------:R-:W-:Y:S01]  /*3df0*/  ISETP.GT.AND P3, PT, R0, 0x21, P0 ;  /* 0x000000210000780c */ /* 0x000fe20000764270 */
[----:B------:R-:W-:Y:S02]  /*3e00*/  BSSY B1, `(.L_x_60) ;  /* 0x0000005000017945 */ /* 0x000fe40003800000 */
[----:B------:R-:W-:-:S05]  /*3e10*/  FFMA R91, R104, R154, R91 ;  /* 0x0000009a685b7223 */ /* 0x000fca000000005b */
[----:B------:R0:W-:Y:S05]  /*3e20*/  @P2 STG.E desc[UR36][R12.64+0x80], R91 ;  /* 0x0000805b0c002986 */ /* 0x0001ea000c101924 */
[----:B------:R-:W-:Y:S05]  /*3e30*/  @!P3 BRA `(.L_x_61) ;  /* 0x000000000004b947 */ /* 0x000fea0003800000 */
[----:B------:R0:W5:Y:S02]  /*3e40*/  LDG.E.LTC128B R174, desc[UR36][R162.64+0x84] ;  /* 0x00008424a2ae7981 */ /* 0x000164000c1e1920 */
.L_x_61:
[----:B------:R-:W-:Y:S05]  /*3e50*/  BSYNC B1 ;  /* 0x0000000000017941 */ /* 0x000fea0003800000 */
.L_x_60:
[----:B-----5:R-:W-:Y:S01]  /*3e60*/  FMUL R90, R174, R155 ;  /* 0x0000009bae5a7220 */ /* 0x020fe20000400000 */
[----:B------:R-:W-:Y:S01]  /*3e70*/  ISETP.GT.AND P2, PT, R0, 0x20, P1 ;  /* 0x000000200000780c */ /* 0x000fe20000f44270 */
[----:B------:R-:W-:Y:S02]  /*3e80*/  BSSY B1, `(.L_x_62) ;  /* 0x0000005000017945 */ /* 0x000fe40003800000 */
[----:B------:R-:W-:-:S05]  /*3e90*/  FFMA R105, R105, R154, R90 ;  /* 0x0000009a69697223 */ /* 0x000fca000000005a */
[----:B------:R0:W-:Y:S05]  /*3ea0*/  @P3 STG.E desc[UR36][R12.64+0x84], R105 ;  /* 0x000084690c003986 */ /* 0x0001ea000c101924 */
[----:B------:R-:W-:Y:S05]  /*3eb0*/  @!P2 BRA `(.L_x_63) ;  /* 0x000000000004a947 */ /* 0x000fea0003800000 */
[----:B------:R0:W5:Y:S02]  /*3ec0*/  LDG.E.LTC128B R174, desc[UR36][R88.64+0x80] ;  /* 0x0000802458ae7981 */ /* 0x000164000c1e1920 */
.L_x_63:
[----:B------:R-:W-:Y:S05]  /*3ed0*/  BSYNC B1 ;  /* 0x0000000000017941 */ /* 0x000fea0003800000 */
.L_x_62:
        /* <DEDUP_REMOVED lines=9> */
.L_x_65:
[----:B------:R-:W-:Y:S05]  /*3f70*/  BSYNC B1 ;  /* 0x0000000000017941 */ /* 0x000fea0003800000 */
.L_x_64:
        /* <DEDUP_REMOVED lines=9> */
.L_x_67:
[----:B------:R-:W-:Y:S05]  /*4010*/  BSYNC B1 ;  /* 0x0000000000017941 */ /* 0x000fea0003800000 */
.L_x_66:
[----:B0----5:R-:W-:Y:S01]  /*4020*/  FMUL R91, R174, R155 ;  /* 0x0000009bae5b7220 */ /* 0x021fe20000400000 */
[----:B------:R-:W-:Y:S01]  /*4030*/  ISETP.GT.AND P3, PT, R0, 0x29, P0 ;  /* 0x000000290000780c */ /* 0x000fe20000764270 */
[----:B------:R-:W-:Y:S02]  /*4040*/  BSSY B1, `(.L_x_68) ;  /* 0x0000005000017945 */ /* 0x000fe40003800000 */
[----:B------:R-:W-:-:S05]  /*4050*/  FFMA R91, R108, R154, R91 ;  /* 0x0000009a6c5b7223 */ /* 0x000fca000000005b */
[----:B------:R0:W-:Y:S05]  /*4060*/  @P2 STG.E desc[UR36][R12.64+0xa0], R91 ;  /* 0x0000a05b0c002986 */ /* 0x0001ea000c101924 */
[----:B------:R-:W-:Y:S05]  /*4070*/  @!P3 BRA `(.L_x_69) ;  /* 0x000000000004b947 */ /* 0x000fea0003800000 */
[----:B------:R0:W5:Y:S02]  /*4080*/  LDG.E.LTC128B R174, desc[UR36][R162.64+0xa4] ;  /* 0x0000a424a2ae7981 */ /* 0x000164000c1e1920 */
.L_x_69:
[----:B------:R-:W-:Y:S05]  /*4090*/  BSYNC B1 ;  /* 0x0000000000017941 */ /* 0x000fea0003800000 */
.L_x_68:
[----:B-----5:R-:W-:Y:S01]  /*40a0*/  FMUL R90, R174, R155 ;  /* 0x0000009bae5a7220 */ /* 0x020fe20000400000 */
[----:B------:R-:W-:Y:S01]  /*40b0*/  ISETP.GT.AND P2, PT, R0, 0x28, P1 ;  /* 0x000000280000780c */ /* 0x000fe20000f44270 */
[----:B------:R-:W-:Y:S02]  /*40c0*/  BSSY B1, `(.L_x_70) ;  /* 0x0000005000017945 */ /* 0x000fe40003800000 */
[----:B------:R-:W-:-:S05]  /*40d0*/  FFMA R109, R109, R154, R90 ;  /* 0x0000009a6d6d7223 */ /* 0x000fca000000005a */
[----:B------:R0:W-:Y:S05]  /*40e0*/  @P3 STG.E desc[UR36][R12.64+0xa4], R109 ;  /* 0x0000a46d0c003986 */ /* 0x0001ea000c101924 */
[----:B------:R-:W-:Y:S05]  /*40f0*/  @!P2 BRA `(.L_x_71) ;  /* 0x000000000004a947 */ /* 0x000fea0003800000 */
[----:B------:R0:W5:Y:S02]  /*4100*/  LDG.E.LTC128B R174, desc[UR36][R88.64+0xa0] ;  /* 0x0000a02458ae7981 */ /* 0x000164000c1e1920 */
.L_x_71:
[----:B------:R-:W-:Y:S05]  /*4110*/  BSYNC B1 ;  /* 0x0000000000017941 */ /* 0x000fea0003800000 */
.L_x_70:
        /* <DEDUP_REMOVED lines=9> */
.L_x_73:
[----:B------:R-:W-:Y:S05]  /*41b0*/  BSYNC B1 ;  /* 0x0000000000017941 */ /* 0x000fea0003800000 */
.L_x_72:
        /* <DEDUP_REMOVED lines=9> */
.L_x_75:
[----:B------:R-:W-:Y:S05]  /*4250*/  BSYNC B1 ;  /* 0x0000000000017941 */ /* 0x000fea0003800000 */
.L_x_74:
[----:B0----5:R-:W-:Y:S01]  /*4260*/  FMUL R91, R174, R155 ;  /* 0x0000009bae5b7220 */ /* 0x021fe20000400000 */
[----:B------:R-:W-:Y:S01]  /*4270*/  ISETP.GT.AND P3, PT, R0, 0x31, P0 ;  /* 0x000000310000780c */ /* 0x000fe20000764270 */
[----:B------:R-:W-:Y:S02]  /*4280*/  BSSY B1, `(.L_x_76) ;  /* 0x0000005000017945 */ /* 0x000fe40003800000 */
[----:B------:R-:W-:-:S05]  /*4290*/  FFMA R91, R112, R154, R91 ;  /* 0x0000009a705b7223 */ /* 0x000fca000000005b */
[----:B------:R0:W-:Y:S05]  /*42a0*/  @P2 STG.E desc[UR36][R12.64+0xc0], R91 ;  /* 0x0000c05b0c002986 */ /* 0x0001ea000c101924 */
[----:B------:R-:W-:Y:S05]  /*42b0*/  @!P3 BRA `(.L_x_77) ;  /* 0x000000000004b947 */ /* 0x000fea0003800000 */
[----:B------:R0:W5:Y:S02]  /*42c0*/  LDG.E.LTC128B R174, desc[UR36][R162.64+0xc4] ;  /* 0x0000c424a2ae7981 */ /* 0x000164000c1e1920 */
.L_x_77:
[----:B------:R-:W-:Y:S05]  /*42d0*/  BSYNC B1 ;  /* 0x0000000000017941 */ /* 0x000fea0003800000 */
.L_x_76:
[----:B-----5:R-:W-:Y:S01]  /*42e0*/  FMUL R90, R174, R155 ;  /* 0x0000009bae5a7220 */ /* 0x020fe20000400000 */
[----:B------:R-:W-:Y:S01]  /*42f0*/  ISETP.GT.AND P2, PT, R0, 0x30, P1 ;  /* 0x000000300000780c */ /* 0x000fe20000f44270 */
[----:B------:R-:W-:Y:S02]  /*4300*/  BSSY B1, `(.L_x_78) ;  /* 0x0000005000017945 */ /* 0x000fe40003800000 */
[----:B------:R-:W-:-:S05]  /*4310*/  FFMA R113, R113, R154, R90 ;  /* 0x0000009a71717223 */ /* 0x000fca000000005a */
[----:B------:R0:W-:Y:S05]  /*4320*/  @P3 STG.E desc[UR36][R12.64+0xc4], R113 ;  /* 0x0000c4710c003986 */ /* 0x0001ea000c101924 */
[----:B------:R-:W-:Y:S05]  /*4330*/  @!P2 BRA `(.L_x_79) ;  /* 0x000000000004a947 */ /* 0x000fea0003800000 */
[----:B------:R0:W5:Y:S02]  /*4340*/  LDG.E.LTC128B R174, desc[UR36][R88.64+0xc0] ;  /* 0x0000c02458ae7981 */ /* 0x000164000c1e1920 */
.L_x_79:
[----:B------:R-:W-:Y:S05]  /*4350*/  BSYNC B1 ;  /* 0x0000000000017941 */ /* 0x000fea0003800000 */
.L_x_78:
        /* <DEDUP_REMOVED lines=9> */
.L_x_81:
[----:B------:R-:W-:Y:S05]  /*43f0*/  BSYNC B1 ;  /* 0x0000000000017941 */ /* 0x000fea0003800000 */
.L_x_80:
        /* <DEDUP_REMOVED lines=9> */
.L_x_83:
[----:B------:R-:W-:Y:S05]  /*4490*/  BSYNC B1 ;  /* 0x0000000000017941 */ /* 0x000fea0003800000 */
.L_x_82:
[----:B0----5:R-:W-:Y:S01]  /*44a0*/  FMUL R91, R174, R155 ;  /* 0x0000009bae5b7220 */ /* 0x021fe20000400000 */
[----:B------:R-:W-:Y:S01]  /*44b0*/  ISETP.GT.AND P3, PT, R0, 0x39, P0 ;  /* 0x000000390000780c */ /* 0x000fe20000764270 */
[----:B------:R-:W-:Y:S02]  /*44c0*/  BSSY B1, `(.L_x_84) ;  /* 0x0000005000017945 */ /* 0x000fe40003800000 */
[----:B------:R-:W-:-:S05]  /*44d0*/  FFMA R91, R116, R154, R91 ;  /* 0x0000009a745b7223 */ /* 0x000fca000000005b */
[----:B------:R0:W-:Y:S05]  /*44e0*/  @P2 STG.E desc[UR36][R12.64+0xe0], R91 ;  /* 0x0000e05b0c002986 */ /* 0x0001ea000c101924 */
[----:B------:R-:W-:Y:S05]  /*44f0*/  @!P3 BRA `(.L_x_85) ;  /* 0x000000000004b947 */ /* 0x000fea0003800000 */
[----:B------:R0:W5:Y:S02]  /*4500*/  LDG.E.LTC128B R174, desc[UR36][R162.64+0xe4] ;  /* 0x0000e424a2ae7981 */ /* 0x000164000c1e1920 */
.L_x_85:
[----:B------:R-:W-:Y:S05]  /*4510*/  BSYNC B1 ;  /* 0x0000000000017941 */ /* 0x000fea0003800000 */
.L_x_84:
[----:B-----5:R-:W-:Y:S01]  /*4520*/  FMUL R90, R174, R155 ;  /* 0x0000009bae5a7220 */ /* 0x020fe20000400000 */
[----:B------:R-:W-:Y:S01]  /*4530*/  ISETP.GT.AND P2, PT, R0, 0x38, P1 ;  /* 0x000000380000780c */ /* 0x000fe20000f44270 */
[----:B------:R-:W-:Y:S02]  /*4540*/  BSSY B1, `(.L_x_86) ;  /* 0x0000005000017945 */ /* 0x000fe40003800000 */
[----:B------:R-:W-:-:S05]  /*4550*/  FFMA R117, R117, R154, R90 ;  /* 0x0000009a75757223 */ /* 0x000fca000000005a */
[----:B------:R0:W-:Y:S05]  /*4560*/  @P3 STG.E desc[UR36][R12.64+0xe4], R117 ;  /* 0x0000e4750c003986 */ /* 0x0001ea000c101924 */
[----:B------:R-:W-:Y:S05]  /*4570*/  @!P2 BRA `(.L_x_87) ;  /* 0x000000000004a947 */ /* 0x000fea0003800000 */
[----:B------:R0:W5:Y:S02]  /*4580*/  LDG.E.LTC128B R174, desc[UR36][R88.64+0xe0] ;  /* 0x0000e02458ae7981 */ /* 0x000164000c1e1920 */
.L_x_87:
[----:B------:R-:W-:Y:S05]  /*4590*/  BSYNC B1 ;  /* 0x0000000000017941 */ /* 0x000fea0003800000 */
.L_x_86:
        /* <DEDUP_REMOVED lines=9> */
.L_x_89:
[----:B------:R-:W-:Y:S05]  /*4630*/  BSYNC B1 ;  /* 0x0000000000017941 */ /* 0x000fea0003800000 */
.L_x_88:
        /* <DEDUP_REMOVED lines=9> */
.L_x_91:
[----:B------:R-:W-:Y:S05]  /*46d0*/  BSYNC B1 ;  /* 0x0000000000017941 */ /* 0x000fea0003800000 */
.L_x_90:
[----:B0----5:R-:W-:Y:S01]  /*46e0*/  FMUL R91, R174, R155 ;  /* 0x0000009bae5b7220 */ /* 0x021fe20000400000 */
[----:B------:R-:W-:Y:S01]  /*46f0*/  ISETP.GT.AND P3, PT, R0, 0x41, P0 ;  /* 0x000000410000780c */ /* 0x000fe20000764270 */
[----:B------:R-:W-:Y:S02]  /*4700*/  BSSY B1, `(.L_x_92) ;  /* 0x0000005000017945 */ /* 0x000fe40003800000 */
[----:B------:R-:W-:-:S05]  /*4710*/  FFMA R91, R120, R154, R91 ;  /* 0x0000009a785b7223 */ /* 0x000fca000000005b */
[----:B------:R0:W-:Y:S05]  /*4720*/  @P2 STG.E desc[UR36][R12.64+0x100], R91 ;  /* 0x0001005b0c002986 */ /* 0x0001ea000c101924 */
[----:B------:R-:W-:Y:S05]  /*4730*/  @!P3 BRA `(.L_x_93) ;  /* 0x000000000004b947 */ /* 0x000fea0003800000 */
[----:B------:R0:W5:Y:S02]  /*4740*/  LDG.E.LTC128B R174, desc[UR36][R162.64+0x104] ;  /* 0x00010424a2ae7981 */ /* 0x000164000c1e1920 */
.L_x_93:
[----:B------:R-:W-:Y:S05]  /*4750*/  BSYNC B1 ;  /* 0x0000000000017941 */ /* 0x000fea0003800000 */
.L_x_92:
[----:B-----5:R-:W-:Y:S01]  /*4760*/  FMUL R90, R174, R155 ;  /* 0x0000009bae5a7220 */ /* 0x020fe20000400000 */
[----:B------:R-:W-:Y:S01]  /*4770*/  ISETP.GT.AND P2, PT, R0, 0x40, P1 ;  /* 0x000000400000780c */ /* 0x000fe20000f44270 */
[----:B------:R-:W-:Y:S02]  /*4780*/  BSSY B1, `(.L_x_94) ;  /* 0x0000005000017945 */ /* 0x000fe40003800000 */
[----:B------:R-:W-:-:S05]  /*4790*/  FFMA R121, R121, R154, R90 ;  /* 0x0000009a79797223 */ /* 0x000fca000000005a */
[----:B------:R0:W-:Y:S05]  /*47a0*/  @P3 STG.E desc[UR36][R12.64+0x104], R121 ;  /* 0x000104790c003986 */ /* 0x0001ea000c101924 */
[----:B------:R-:W-:Y:S05]  /*47b0*/  @!P2 BRA `(.L_x_95) ;  /* 0x000000000004a947 */ /* 0x000fea0003800000 */
[----:B------:R0:W5:Y:S02]  /*47c0*/  LDG.E.LTC128B R174, desc[UR36][R88.64+0x100] ;  /* 0x0001002458ae7981 */ /* 0x000164000c1e1920 */
.L_x_95:
[----:B------:R-:W-:Y:S05]  /*47d0*/  BSYNC B1 ;  /* 0x0000000000017941 */ /* 0x000fea0003800000 */
.L_x_94:
        /* <DEDUP_REMOVED lines=9> */
.L_x_97:
[----:B------:R-:W-:Y:S05]  /*4870*/  BSYNC B1 ;  /* 0x0000000000017941 */ /* 0x000fea0003800000 */
.L_x_96:
        /* <DEDUP_REMOVED lines=9> */
.L_x_99:
[----:B------:R-:W-:Y:S05]  /*4910*/  BSYNC B1 ;  /* 0x0000000000017941 */ /* 0x000fea0003800000 */
.L_x_98:
[----:B0----5:R-:W-:Y:S01]  /*4920*/  FMUL R91, R174, R155 ;  /* 0x0000009bae5b7220 */ /* 0x021fe20000400000 */
[----:B------:R-:W-:Y:S01]  /*4930*/  ISETP.GT.AND P3, PT, R0, 0x49, P0 ;  /* 0x000000490000780c */ /* 0x000fe20000764270 */
[----:B------:R-:W-:Y:S02]  /*4940*/  BSSY B1, `(.L_x_100) ;  /* 0x0000005000017945 */ /* 0x000fe40003800000 */
[----:B------:R-:W-:-:S05]  /*4950*/  FFMA R91, R124, R154, R91 ;  /* 0x0000009a7c5b7223 */ /* 0x000fca000000005b */
[----:B------:R0:W-:Y:S05]  /*4960*/  @P2 STG.E desc[UR36][R12.64+0x120], R91 ;  /* 0x0001205b0c002986 */ /* 0x0001ea000c101924 */
[----:B------:R-:W-:Y:S05]  /*4970*/  @!P3 BRA `(.L_x_101) ;  /* 0x000000000004b947 */ /* 0x000fea0003800000 */
[----:B------:R0:W5:Y:S02]  /*4980*/  LDG.E.LTC128B R174, desc[UR36][R162.64+0x124] ;  /* 0x00012424a2ae7981 */ /* 0x000164000c1e1920 */
.L_x_101:
[----:B------:R-:W-:Y:S05]  /*4990*/  BSYNC B1 ;  /* 0x0000000000017941 */ /* 0x000fea0003800000 */
.L_x_100:
[----:B-----5:R-:W-:Y:S01]  /*49a0*/  FMUL R90, R174, R155 ;  /* 0x0000009bae5a7220 */ /* 0x020fe20000400000 */
[----:B------:R-:W-:Y:S01]  /*49b0*/  ISETP.GT.AND P2, PT, R0, 0x48, P1 ;  /* 0x000000480000780c */ /* 0x000fe20000f44270 */
[----:B------:R-:W-:Y:S02]  /*49c0*/  BSSY B1, `(.L_x_102) ;  /* 0x0000005000017945 */ /* 0x000fe40003800000 */
[----:B------:R-:W-:-:S05]  /*49d0*/  FFMA R125, R125, R154, R90 ;  /* 0x0000009a7d7d7223 */ /* 0x000fca000000005a */
[----:B------:R0:W-:Y:S05]  /*49e0*/  @P3 STG.E desc[UR36][R12.64+0x124], R125 ;  /* 0x0001247d0c003986 */ /* 0x0001ea000c101924 */
[----:B------:R-:W-:Y:S05]  /*49f0*/  @!P2 BRA `(.L_x_103) ;  /* 0x000000000004a947 */ /* 0x000fea0003800000 */
[----:B------:R0:W5:Y:S02]  /*4a00*/  LDG.E.LTC128B R174, desc[UR36][R88.64+0x120] ;  /* 0x0001202458ae7981 */ /* 0x000164000c1e1920 */
.L_x_103:
[----:B------:R-:W-:Y:S05]  /*4a10*/  BSYNC B1 ;  /* 0x0000000000017941 */ /* 0x000fea0003800000 */
.L_x_102:
        /* <DEDUP_REMOVED lines=9> */
.L_x_105:
[----:B------:R-:W-:Y:S05]  /*4ab0*/  BSYNC B1 ;  /* 0x0000000000017941 */ /* 0x000fea0003800000 */
.L_x_104:
        /* <DEDUP_REMOVED lines=9> */
.L_x_107:
[----:B------:R-:W-:Y:S05]  /*4b50*/  BSYNC B1 ;  /* 0x0000000000017941 */ /* 0x000fea0003800000 */
.L_x_106:
[----:B0----5:R-:W-:Y:S01]  /*4b60*/  FMUL R91, R174, R155 ;  /* 0x0000009bae5b7220 */ /* 0x021fe20000400000 */
[----:B------:R-:W-:Y:S01]  /*4b70*/  ISETP.GT.AND P3, PT, R0, 0x51, P0 ;  /* 0x000000510000780c */ /* 0x000fe20000764270 */
[----:B------:R-:W-:Y:S02]  /*4b80*/  BSSY B1, `(.L_x_108) ;  /* 0x0000005000017945 */ /* 0x000fe40003800000 */
[----:B------:R-:W-:-:S05]  /*4b90*/  FFMA R91, R128, R154, R91 ;  /* 0x0000009a805b7223 */ /* 0x000fca000000005b */
[----:B------:R0:W-:Y:S05]  /*4ba0*/  @P2 STG.E desc[UR36][R12.64+0x140], R91 ;  /* 0x0001405b0c002986 */ /* 0x0001ea000c101924 */
[----:B------:R-:W-:Y:S05]  /*4bb0*/  @!P3 BRA `(.L_x_109) ;  /* 0x000000000004b947 */ /* 0x000fea0003800000 */
[----:B------:R0:W5:Y:S02]  /*4bc0*/  LDG.E.LTC128B R174, desc[UR36][R162.64+0x144] ;  /* 0x00014424a2ae7981 */ /* 0x000164000c1e1920 */
.L_x_109:
[----:B------:R-:W-:Y:S05]  /*4bd0*/  BSYNC B1 ;  /* 0x0000000000017941 */ /* 0x000fea0003800000 */
.L_x_108:
[----:B-----5:R-:W-:Y:S01]  /*4be0*/  FMUL R90, R174, R155 ;  /* 0x0000009bae5a7220 */ /* 0x020fe20000400000 */
[----:B------:R-:W-:Y:S01]  /*4bf0*/  ISETP.GT.AND P2, PT, R0, 0x50, P1 ;  /* 0x000000500000780c */ /* 0x000fe20000f44270 */
[----:B------:R-:W-:Y:S02]  /*4c00*/  BSSY B1, `(.L_x_110) ;  /* 0x0000005000017945 */ /* 0x000fe40003800000 */
[----:B------:R-:W-:-:S05]  /*4c10*/  FFMA R129, R129, R154, R90 ;  /* 0x0000009a81817223 */ /* 0x000fca000000005a */
[----:B------:R0:W-:Y:S05]  /*4c20*/  @P3 STG.E desc[UR36][R12.64+0x144], R129 ;  /* 0x000144810c003986 */ /* 0x0001ea000c101924 */
[----:B------:R-:W-:Y:S05]  /*4c30*/  @!P2 BRA `(.L_x_111) ;  /* 0x000000000004a947 */ /* 0x000fea0003800000 */
[----:B------:R0:W5:Y:S02]  /*4c40*/  LDG.E.LTC128B R174, desc[UR36][R88.64+0x140] ;  /* 0x0001402458ae7981 */ /* 0x000164000c1e1920 */
.L_x_111:
[----:B------:R-:W-:Y:S05]  /*4c50*/  BSYNC B1 ;  /* 0x0000000000017941 */ /* 0x000fea0003800000 */
.L_x_110:
        /* <DEDUP_REMOVED lines=9> */
.L_x_113:
[----:B------:R-:W-:Y:S05]  /*4cf0*/  BSYNC B1 ;  /* 0x0000000000017941 */ /* 0x000fea0003800000 */
.L_x_112:
        /* <DEDUP_REMOVED lines=9> */
.L_x_115:
[----:B------:R-:W-:Y:S05]  /*4d90*/  BSYNC B1 ;  /* 0x0000000000017941 */ /* 0x000fea0003800000 */
.L_x_114:
[----:B0----5:R-:W-:Y:S01]  /*4da0*/  FMUL R91, R174, R155 ;  /* 0x0000009bae5b7220 */ /* 0x021fe20000400000 */
[----:B------:R-:W-:Y:S01]  /*4db0*/  ISETP.GT.AND P3, PT, R0, 0x59, P0 ;  /* 0x000000590000780c */ /* 0x000fe20000764270 */
[----:B------:R-:W-:Y:S02]  /*4dc0*/  BSSY B1, `(.L_x_116) ;  /* 0x0000005000017945 */ /* 0x000fe40003800000 */
[----:B------:R-:W-:-:S05]  /*4dd0*/  FFMA R91, R132, R154, R91 ;  /* 0x0000009a845b7223 */ /* 0x000fca000000005b */
[----:B------:R0:W-:Y:S05]  /*4de0*/  @P2 STG.E desc[UR36][R12.64+0x160], R91 ;  /* 0x0001605b0c002986 */ /* 0x0001ea000c101924 */
[----:B------:R-:W-:Y:S05]  /*4df0*/  @!P3 BRA `(.L_x_117) ;  /* 0x000000000004b947 */ /* 0x000fea0003800000 */
[----:B------:R0:W5:Y:S02]  /*4e00*/  LDG.E.LTC128B R174, desc[UR36][R162.64+0x164] ;  /* 0x00016424a2ae7981 */ /* 0x000164000c1e1920 */
.L_x_117:
[----:B------:R-:W-:Y:S05]  /*4e10*/  BSYNC B1 ;  /* 0x0000000000017941 */ /* 0x000fea0003800000 */
.L_x_116:
[----:B-----5:R-:W-:Y:S01]  /*4e20*/  FMUL R90, R174, R155 ;  /* 0x0000009bae5a7220 */ /* 0x020fe20000400000 */
[----:B------:R-:W-:Y:S01]  /*4e30*/  ISETP.GT.AND P2, PT, R0, 0x58, P1 ;  /* 0x000000580000780c */ /* 0x000fe20000f44270 */
[----:B------:R-:W-:Y:S02]  /*4e40*/  BSSY B1, `(.L_x_118) ;  /* 0x0000005000017945 */ /* 0x000fe40003800000 */
[----:B------:R-:W-:-:S05]  /*4e50*/  FFMA R133, R133, R154, R90 ;  /* 0x0000009a85857223 */ /* 0x000fca000000005a */
[----:B------:R0:W-:Y:S05]  /*4e60*/  @P3 STG.E desc[UR36][R12.64+0x164], R133 ;  /* 0x000164850c003986 */ /* 0x0001ea000c101924 */
[----:B------:R-:W-:Y:S05]  /*4e70*/  @!P2 BRA `(.L_x_119) ;  /* 0x000000000004a947 */ /* 0x000fea0003800000 */
[----:B------:R0:W5:Y:S02]  /*4e80*/  LDG.E.LTC128B R174, desc[UR36][R88.64+0x160] ;  /* 0x0001602458ae7981 */ /* 0x000164000c1e1920 */
.L_x_119:
[----:B------:R-:W-:Y:S05]  /*4e90*/  BSYNC B1 ;  /* 0x0000000000017941 */ /* 0x000fea0003800000 */
.L_x_118:
        /* <DEDUP_REMOVED lines=9> */
.L_x_121:
[----:B------:R-:W-:Y:S05]  /*4f30*/  BSYNC B1 ;  /* 0x0000000000017941 */ /* 0x000fea0003800000 */
.L_x_120:
        /* <DEDUP_REMOVED lines=9> */
.L_x_123:
[----:B------:R-:W-:Y:S05]  /*4fd0*/  BSYNC B1 ;  /* 0x0000000000017941 */ /* 0x000fea0003800000 */
.L_x_122:
[----:B0----5:R-:W-:Y:S01]  /*4fe0*/  FMUL R91, R174, R155 ;  /* 0x0000009bae5b7220 */ /* 0x021fe20000400000 */
[----:B------:R-:W-:Y:S01]  /*4ff0*/  ISETP.GT.AND P3, PT, R0, 0x61, P0 ;  /* 0x000000610000780c */ /* 0x000fe20000764270 */
[----:B------:R-:W-:Y:S02]  /*5000*/  BSSY B1, `(.L_x_124) ;  /* 0x0000005000017945 */ /* 0x000fe40003800000 */
[----:B------:R-:W-:-:S05]  /*5010*/  FFMA R91, R136, R154, R91 ;  /* 0x0000009a885b7223 */ /* 0x000fca000000005b */
[----:B------:R0:W-:Y:S05]  /*5020*/  @P2 STG.E desc[UR36][R12.64+0x180], R91 ;  /* 0x0001805b0c002986 */ /* 0x0001ea000c101924 */
[----:B------:R-:W-:Y:S05]  /*5030*/  @!P3 BRA `(.L_x_125) ;  /* 0x000000000004b947 */ /* 0x000fea0003800000 */
[----:B------:R0:W5:Y:S02]  /*5040*/  LDG.E.LTC128B R174, desc[UR36][R162.64+0x184] ;  /* 0x00018424a2ae7981 */ /* 0x000164000c1e1920 */
.L_x_125:
[----:B------:R-:W-:Y:S05]  /*5050*/  BSYNC B1 ;  /* 0x0000000000017941 */ /* 0x000fea0003800000 */
.L_x_124:
[----:B-----5:R-:W-:Y:S01]  /*5060*/  FMUL R90, R174, R155 ;  /* 0x0000009bae5a7220 */ /* 0x020fe20000400000 */
[----:B------:R-:W-:Y:S01]  /*5070*/  ISETP.GT.AND P2, PT, R0, 0x60, P1 ;  /* 0x000000600000780c */ /* 0x000fe20000f44270 */
[----:B------:R-:W-:Y:S02]  /*5080*/  BSSY B1, `(.L_x_126) ;  /* 0x0000005000017945 */ /* 0x000fe40003800000 */
[----:B------:R-:W-:-:S05]  /*5090*/  FFMA R137, R137, R154, R90 ;  /* 0x0000009a89897223 */ /* 0x000fca000000005a */
[----:B------:R0:W-:Y:S05]  /*50a0*/  @P3 STG.E desc[UR36][R12.64+0x184], R137 ;  /* 0x000184890c003986 */ /* 0x0001ea000c101924 */
[----:B------:R-:W-:Y:S05]  /*50b0*/  @!P2 BRA `(.L_x_127) ;  /* 0x000000000004a947 */ /* 0x000fea0003800000 */
[----:B------:R0:W5:Y:S02]  /*50c0*/  LDG.E.LTC128B R174, desc[UR36][R88.64+0x180] ;  /* 0x0001802458ae7981 */ /* 0x000164000c1e1920 */
.L_x_127:
[----:B------:R-:W-:Y:S05]  /*50d0*/  BSYNC B1 ;  /* 0x0000000000017941 */ /* 0x000fea0003800000 */
.L_x_126:
        /* <DEDUP_REMOVED lines=9> */
.L_x_129:
[----:B------:R-:W-:Y:S05]  /*5170*/  BSYNC B1 ;  /* 0x0000000000017941 */ /* 0x000fea0003800000 */
.L_x_128:
        /* <DEDUP_REMOVED lines=9> */
.L_x_131:
[----:B------:R-:W-:Y:S05]  /*5210*/  BSYNC B1 ;  /* 0x0000000000017941 */ /* 0x000fea0003800000 */
.L_x_130:
[----:B0----5:R-:W-:Y:S01]  /*5220*/  FMUL R91, R174, R155 ;  /* 0x0000009bae5b7220 */ /* 0x021fe20000400000 */
[----:B------:R-:W-:Y:S01]  /*5230*/  ISETP.GT.AND P3, PT, R0, 0x69, P0 ;  /* 0x000000690000780c */ /* 0x000fe20000764270 */
[----:B------:R-:W-:Y:S02]  /*5240*/  BSSY B1, `(.L_x_132) ;  /* 0x0000005000017945 */ /* 0x000fe40003800000 */
[----:B------:R-:W-:-:S05]  /*5250*/  FFMA R91, R140, R154, R91 ;  /* 0x0000009a8c5b7223 */ /* 0x000fca000000005b */
[----:B------:R0:W-:Y:S05]  /*5260*/  @P2 STG.E desc[UR36][R12.64+0x1a0], R91 ;  /* 0x0001a05b0c002986 */ /* 0x0001ea000c101924 */
[----:B------:R-:W-:Y:S05]  /*5270*/  @!P3 BRA `(.L_x_133) ;  /* 0x000000000004b947 */ /* 0x000fea0003800000 */
[----:B------:R0:W5:Y:S02]  /*5280*/  LDG.E.LTC128B R174, desc[UR36][R162.64+0x1a4] ;  /* 0x0001a424a2ae7981 */ /* 0x000164000c1e1920 */
.L_x_133:
[----:B------:R-:W-:Y:S05]  /*5290*/  BSYNC B1 ;  /* 0x0000000000017941 */ /* 0x000fea0003800000 */
.L_x_132:
[----:B-----5:R-:W-:Y:S01]  /*52a0*/  FMUL R90, R174, R155 ;  /* 0x0000009bae5a7220 */ /* 0x020fe20000400000 */
[----:B------:R-:W-:Y:S01]  /*52b0*/  ISETP.GT.AND P2, PT, R0, 0x68, P1 ;  /* 0x000000680000780c */ /* 0x000fe20000f44270 */
[----:B------:R-:W-:Y:S02]  /*52c0*/  BSSY B1, `(.L_x_134) ;  /* 0x0000005000017945 */ /* 0x000fe40003800000 */
[----:B------:R-:W-:-:S05]  /*52d0*/  FFMA R141, R141, R154, R90 ;  /* 0x0000009a8d8d7223 */ /* 0x000fca000000005a */
[----:B------:R0:W-:Y:S05]  /*52e0*/  @P3 STG.E desc[UR36][R12.64+0x1a4], R141 ;  /* 0x0001a48d0c003986 */ /* 0x0001ea000c101924 */
[----:B------:R-:W-:Y:S05]  /*52f0*/  @!P2 BRA `(.L_x_135) ;  /* 0x000000000004a947 */ /* 0x000fea0003800000 */
[----:B------:R0:W5:Y:S02]  /*5300*/  LDG.E.LTC128B R174, desc[UR36][R88.64+0x1a0] ;  /* 0x0001a02458ae7981 */ /* 0x000164000c1e1920 */
.L_x_135:
[----:B------:R-:W-:Y:S05]  /*5310*/  BSYNC B1 ;  /* 0x0000000000017941 */ /* 0x000fea0003800000 */
.L_x_134:
        /* <DEDUP_REMOVED lines=9> */
.L_x_137:
[----:B------:R-:W-:Y:S05]  /*53b0*/  BSYNC B1 ;  /* 0x0000000000017941 */ /* 0x000fea0003800000 */
.L_x_136:
        /* <DEDUP_REMOVED lines=9> */
.L_x_139:
[----:B------:R-:W-:Y:S05]  /*5450*/  BSYNC B1 ;  /* 0x0000000000017941 */ /* 0x000fea0003800000 */
.L_x_138:
[----:B0----5:R-:W-:Y:S01]  /*5460*/  FMUL R91, R174, R155 ;  /* 0x0000009bae5b7220 */ /* 0x021fe20000400000 */
[----:B------:R-:W-:Y:S01]  /*5470*/  ISETP.GT.AND P3, PT, R0, 0x71, P0 ;  /* 0x000000710000780c */ /* 0x000fe20000764270 */
[----:B------:R-:W-:Y:S02]  /*5480*/  BSSY B1, `(.L_x_140) ;  /* 0x0000005000017945 */ /* 0x000fe40003800000 */
[----:B------:R-:W-:-:S05]  /*5490*/  FFMA R91, R144, R154, R91 ;  /* 0x0000009a905b7223 */ /* 0x000fca000000005b */
[----:B------:R0:W-:Y:S05]  /*54a0*/  @P2 STG.E desc[UR36][R12.64+0x1c0], R91 ;  /* 0x0001c05b0c002986 */ /* 0x0001ea000c101924 */
[----:B------:R-:W-:Y:S05]  /*54b0*/  @!P3 BRA `(.L_x_141) ;  /* 0x000000000004b947 */ /* 0x000fea0003800000 */
[----:B------:R0:W5:Y:S02]  /*54c0*/  LDG.E.LTC128B R174, desc[UR36][R162.64+0x1c4] ;  /* 0x0001c424a2ae7981 */ /* 0x000164000c1e1920 */
.L_x_141:
[----:B------:R-:W-:Y:S05]  /*54d0*/  BSYNC B1 ;  /* 0x0000000000017941 */ /* 0x000fea0003800000 */
.L_x_140:
[----:B-----5:R-:W-:Y:S01]  /*54e0*/  FMUL R90, R174, R155 ;  /* 0x0000009bae5a7220 */ /* 0x020fe20000400000 */
[----:B------:R-:W-:Y:S01]  /*54f0*/  ISETP.GT.AND P2, PT, R0, 0x70, P1 ;  /* 0x000000700000780c */ /* 0x000fe20000f44270 */
[----:B------:R-:W-:Y:S02]  /*5500*/  BSSY B1, `(.L_x_142) ;  /* 0x0000005000017945 */ /* 0x000fe40003800000 */
[----:B------:R-:W-:-:S05]  /*5510*/  FFMA R145, R145, R154, R90 ;  /* 0x0000009a91917223 */ /* 0x000fca000000005a */
[----:B------:R0:W-:Y:S05]  /*5520*/  @P3 STG.E desc[UR36][R12.64+0x1c4], R145 ;  /* 0x0001c4910c003986 */ /* 0x0001ea000c101924 */
[----:B------:R-:W-:Y:S05]  /*5530*/  @!P2 BRA `(.L_x_143) ;  /* 0x000000000004a947 */ /* 0x000fea0003800000 */
[----:B------:R0:W5:Y:S02]  /*5540*/  LDG.E.LTC128B R174, desc[UR36][R88.64+0x1c0] ;  /* 0x0001c02458ae7981 */ /* 0x000164000c1e1920 */
.L_x_143:
[----:B------:R-:W-:Y:S05]  /*5550*/  BSYNC B1 ;  /* 0x0000000000017941 */ /* 0x000fea0003800000 */
.L_x_142:
        /* <DEDUP_REMOVED lines=9> */
.L_x_145:
[----:B------:R-:W-:Y:S05]  /*55f0*/  BSYNC B1 ;  /* 0x0000000000017941 */ /* 0x000fea0003800000 */
.L_x_144:
        /* <DEDUP_REMOVED lines=9> */
.L_x_147:
[----:B------:R-:W-:Y:S05]  /*5690*/  BSYNC B1 ;  /* 0x0000000000017941 */ /* 0x000fea0003800000 */
.L_x_146:
[----:B0----5:R-:W-:Y:S01]  /*56a0*/  FMUL R91, R174, R155 ;  /* 0x0000009bae5b7220 */ /* 0x021fe20000400000 */
[----:B------:R-:W-:Y:S01]  /*56b0*/  ISETP.GT.AND P0, PT, R0, 0x79, P0 ;  /* 0x000000790000780c */ /* 0x000fe20000704270 */
[----:B------:R-:W-:Y:S01]  /*56c0*/  BSSY B1, `(.L_x_148) ;  /* 0x0000006000017945 */ /* 0x000fe20003800000 */
[----:B------:R-:W-:Y:S01]  /*56d0*/  IADD3 R153, P2, R153, 0x80, RZ ;  /* 0x0000008099997810 */ /* 0x000fe20007f5e0ff */
[----:B------:R-:W-:-:S05]  /*56e0*/  FFMA R91, R148, R154, R91 ;  /* 0x0000009a945b7223 */ /* 0x000fca000000005b */
[----:B------:R0:W-:Y:S05]  /*56f0*/  @P4 STG.E desc[UR36][R12.64+0x1e0], R91 ;  /* 0x0001e05b0c004986 */ /* 0x0001ea000c101924 */
[----:B------:R-:W-:Y:S05]  /*5700*/  @!P0 BRA `(.L_x_149) ;  /* 0x0000000000048947 */ /* 0x000fea0003800000 */
[----:B------:R0:W5:Y:S02]  /*5710*/  LDG.E.LTC128B R174, desc[UR36][R162.64+0x1e4] ;  /* 0x0001e424a2ae7981 */ /* 0x000164000c1e1920 */
.L_x_149:
[----:B------:R-:W-:Y:S05]  /*5720*/  BSYNC B1 ;  /* 0x0000000000017941 */ /* 0x000fea0003800000 */
.L_x_148:
[----:B------:R-:W-:Y:S01]  /*5730*/  IADD3.X R9, RZ, R9, RZ, P2, !PT ;  /* 0x00000009ff097210 */ /* 0x000fe200017fe4ff */
[----:B-----5:R-:W-:Y:S01]  /*5740*/  FMUL R8, R174, R155 ;  /* 0x0000009bae087220 */ /* 0x020fe20000400000 */
[----:B------:R-:W-:Y:S01]  /*5750*/  ISETP.GT.AND P2, PT, R0, 0x78, P1 ;  /* 0x000000780000780c */ /* 0x000fe20000f44270 */
[----:B------:R-:W-:Y:S02]  /*5760*/  BSSY B1, `(.L_x_150) ;  /* 0x0000008000017945 */ /* 0x000fe40003800000 */
[----:B------:R-:W-:Y:S01]  /*5770*/  FFMA R149, R149, R154, R8 ;  /* 0x0000009a95957223 */ /* 0x000fe20000000008 */
[----:B------:R-:W-:Y:S02]  /*5780*/  IMAD R90, R9, R156, RZ ;  /* 0x0000009c095a7224 */ /* 0x000fe400078e02ff */
[----:B------:R-:W-:Y:S02]  /*5790*/  @P0 IMAD.MOV.U32 R8, RZ, RZ, R12 ;  /* 0x000000ffff080224 */ /* 0x000fe400078e000c */
[----:B------:R-:W-:-:S05]  /*57a0*/  @P0 IMAD.MOV.U32 R9, RZ, RZ, R13 ;  /* 0x000000ffff090224 */ /* 0x000fca00078e000d */
[----:B------:R0:W-:Y:S01]  /*57b0*/  @P0 STG.E desc[UR36][R8.64+0x1e4], R149 ;  /* 0x0001e49508000986 */ /* 0x0001e2000c101924 */
[----:B------:R-:W-:Y:S05]  /*57c0*/  @!P2 BRA `(.L_x_151) ;  /* 0x000000000004a947 */ /* 0x000fea0003800000 */
[----:B------:R0:W5:Y:S02]  /*57d0*/  LDG.E.LTC128B R174, desc[UR36][R88.64+0x1e0] ;  /* 0x0001e02458ae7981 */ /* 0x000164000c1e1920 */
.L_x_151:
[----:B------:R-:W-:Y:S05]  /*57e0*/  BSYNC B1 ;  /* 0x0000000000017941 */ /* 0x000fea0003800000 */
.L_x_150:
[----:B0----5:R-:W-:Y:S01]  /*57f0*/  FMUL R9, R174, R155 ;  /* 0x0000009bae097220 */ /* 0x021fe20000400000 */
[----:B------:R-:W-:Y:S01]  /*5800*/  @P2 MOV R8, R168 ;  /* 0x000000a800082202 */ /* 0x000fe20000000f00 */
[----:B------:R-:W-:Y:S01]  /*5810*/  IMAD R93, R153, R157, R90 ;  /* 0x0000009d995d7224 */ /* 0x000fe200078e025a */
[----:B------:R-:W-:Y:S01]  /*5820*/  ISETP.GT.AND P1, PT, R0, 0x79, P1 ;  /* 0x000000790000780c */ /* 0x000fe20000f24270 */
[----:B------:R-:W-:Y:S01]  /*5830*/  FFMA R95, R150, R154, R9 ;  /* 0x0000009a965f7223 */ /* 0x000fe20000000009 */
[----:B------:R-:W-:Y:S01]  /*5840*/  @P2 IMAD.MOV.U32 R9, RZ, RZ, R169 ;  /* 0x000000ffff092224 */ /* 0x000fe200078e00a9 */
[----:B------:R-:W-:Y:S01]  /*5850*/  ISETP.GT.AND P0, PT, R3, 0x80, PT ;  /* 0x000000800300780c */ /* 0x000fe20003f04270 */
[----:B------:R-:W-:Y:S01]  /*5860*/  IMAD.WIDE.U32 R90, R153, R156, R20 ;  /* 0x0000009c995a7225 */ /* 0x000fe200078e0014 */
[----:B------:R-:W-:Y:S02]  /*5870*/  BSSY B1, `(.L_x_152) ;  /* 0x0000006000017945 */ /* 0x000fe40003800000 */
[----:B------:R0:W-:Y:S01]  /*5880*/  @P2 STG.E desc[UR36][R8.64+0x1e0], R95 ;  /* 0x0001e05f08002986 */ /* 0x0001e2000c101924 */
[----:B------:R-:W-:Y:S01]  /*5890*/  ISETP.GT.AND P5, PT, R0, RZ, P0 ;  /* 0x000000ff0000720c */ /* 0x000fe200007a4270 */
[----:B------:R-:W-:-:S04]  /*58a0*/  IMAD.IADD R92, R91, 0x1, R93 ;  /* 0x000000015b5c7824 */ /* 0x000fc800078e025d */
[----:B------:R-:W-:Y:S08]  /*58b0*/  @!P1 BRA `(.L_x_153) ;  /* 0x0000000000049947 */ /* 0x000ff00003800000 */
[----:B------:R0:W5:Y:S02]  /*58c0*/  LDG.E.LTC128B R174, desc[UR36][R88.64+0x1e4] ;  /* 0x0001e42458ae7981 */ /* 0x000164000c1e1920 */
.L_x_153:
[----:B------:R-:W-:Y:S05]  /*58d0*/  BSYNC B1 ;  /* 0x0000000000017941 */ /* 0x000fea0003800000 */
.L_x_152:
[----:B0--3-5:R-:W-:Y:S01]  /*58e0*/  FMUL R88, R174, R155 ;  /* 0x0000009bae587220 */ /* 0x029fe20000400000 */
[----:B------:R-:W-:-:S03]  /*58f0*/  LEA R8, P2, R90, R10, 0x2 ;  /* 0x0000000a5a087211 */ /* 0x000fc600078410ff */
[----:B------:R-:W-:Y:S01]  /*5900*/  FFMA R151, R151, R154, R88 ;  /* 0x0000009a97977223 */ /* 0x000fe20000000058 */
[----:B------:R-:W-:-:S04]  /*5910*/  LEA.HI.X R9, R90, R11, R92, 0x2, P2 ;  /* 0x0000000b5a097211 */ /* 0x000fc800010f145c */
[----:B------:R0:W-:Y:S04]  /*5920*/  @P1 STG.E desc[UR36][R168.64+0x1e4], R151 ;  /* 0x0001e497a8001986 */ /* 0x0001e8000c101924 */
[----:B------:R3:W2:Y:S01]  /*5930*/  @P5 LDG.E.LTC128B R174, desc[UR36][R8.64] ;  /* 0x0000002408ae5981 */ /* 0x0006a2000c1e1920 */
[-C--:B------:R-:W-:Y:S01]  /*5940*/  IMAD.WIDE.U32 R88, R153, R156.reuse, R6 ;  /* 0x0000009c99587225 */ /* 0x080fe200078e0006 */
[----:B------:R-:W-:Y:S01]  /*5950*/  SHF.L.U64.HI R97, R4, 0x9, R5 ;  /* 0x0000000904617819 */ /* 0x000fe20000010205 */
[----:B------:R-:W-:Y:S01]  /*5960*/  BSSY B1, `(.L_x_154) ;  /* 0x0000013000017945 */ /* 0x000fe20003800000 */
[----:B------:R-:W-:Y:S01]  /*5970*/  ISETP.GT.AND P4, PT, R0, 0x1, P0 ;  /* 0x000000010000780c */ /* 0x000fe20000784270 */
[----:B------:R-:W-:Y:S01]  /*5980*/  IMAD.SHL.U32 R95, R4, 0x200, RZ ;  /* 0x00000200045f7824 */ /* 0x000fe200078e00ff */
[----:B------:R-:W-:Y:S01]  /*5990*/  IADD3 R89, R93, R89, RZ ;  /* 0x000000595d597210 */ /* 0x000fe20007ffe0ff */
[----:B------:R-:W-:-:S04]  /*59a0*/  IMAD.WIDE.U32 R156, R153, R156, R160 ;  /* 0x0000009c999c7225 */ /* 0x000fc800078e00a0 */
[----:B------:R-:W-:Y:S01]  /*59b0*/  IMAD.WIDE.U32 R90, R23, R14, R88 ;  /* 0x0000000e175a7225 */ /* 0x000fe200078e0058 */
[----:B------:R-:W-:Y:S02]  /*59c0*/  IADD3 R88, P2, R95, R12, RZ ;  /* 0x0000000c5f587210 */ /* 0x000fe40007f5e0ff */
[----:B------:R-:W-:Y:S01]  /*59d0*/  IADD3 R158, P3, R158, R156, RZ ;  /* 0x0000009c9e9e7210 */ /* 0x000fe20007f7e0ff */
[----:B---3--:R-:W-:Y:S01]  /*59e0*/  IMAD.IADD R8, R15, 0x1, R91 ;  /* 0x000000010f087824 */ /* 0x008fe200078e025b */
[----:B------:R-:W-:Y:S01]  /*59f0*/  IADD3.X R89, R97, R13, RZ, P2, !PT ;  /* 0x0000000d61597210 */ /* 0x000fe200017fe4ff */
[----:B------:R-:W-:Y:S01]  /*5a00*/  IMAD.IADD R157, R93, 0x1, R157 ;  /* 0x000000015d9d7824 */ /* 0x000fe200078e029d */
[----:B------:R-:W-:Y:S02]  /*5a10*/  LEA R4, P1, R90, R10, 0x2 ;  /* 0x0000000a5a047211 */ /* 0x000fe400078210ff */
[----:B------:R-:W-:Y:S01]  /*5a20*/  IADD3 R92, P2, R6, R156, RZ ;  /* 0x0000009c065c7210 */ /* 0x000fe20007f5e0ff */
[----:B--2---:R-:W-:-:S04]  /*5a30*/  FMUL R5, R174, R155 ;  /* 0x0000009bae057220 */ /* 0x004fc80000400000 */
[----:B------:R-:W-:Y:S01]  /*5a40*/  FFMA R9, R24, R154, R5 ;  /* 0x0000009a18097223 */ /* 0x000fe20000000005 */
[----:B------:R-:W-:-:S04]  /*5a50*/  LEA.HI.X R5, R90, R11, R8, 0x2, P1 ;  /* 0x0000000b5a057211 */ /* 0x000fc800008f1408 */
[----:B------:R0:W-:Y:S01]  /*5a60*/  @P5 STG.E desc[UR36][R88.64], R9 ;  /* 0x0000000958005986 */ /* 0x0001e2000c101924 */
[----:B------:R-:W-:Y:S05]  /*5a70*/  @!P4 BRA `(.L_x_155) ;  /* 0x000000000004c947 */ /* 0x000fea0003800000 */
[----:B------:R2:W5:Y:S02]  /*5a80*/  LDG.E.LTC128B R174, desc[UR36][R4.64+0x4] ;  /* 0x0000042404ae7981 */ /* 0x000564000c1e1920 */
.L_x_155:
[----:B------:R-:W-:Y:S05]  /*5a90*/  BSYNC B1 ;  /* 0x0000000000017941 */ /* 0x000fea0003800000 */
.L_x_154:
[----:B-----5:R-:W-:Y:S01]  /*5aa0*/  FMUL R6, R174, R155 ;  /* 0x0000009bae067220 */ /* 0x020fe20000400000 */
[----:B------:R-:W-:Y:S01]  /*5ab0*/  @P4 IMAD.MOV.U32 R24, RZ, RZ, R88 ;  /* 0x000000ffff184224 */ /* 0x000fe200078e0058 */
[----:B------:R-:W-:Y:S01]  /*5ac0*/  ISETP.GT.AND P1, PT, R3, 0x88, PT ;  /* 0x000000880300780c */ /* 0x000fe20003f24270 */
[----:B------:R-:W-:Y:S02]  /*5ad0*/  IMAD.X R3, R157, 0x1, R21, P3 ;  /* 0x000000019d037824 */ /* 0x000fe400018e0615 */
[----:B0-----:R-:W-:Y:S01]  /*5ae0*/  FFMA R9, R25, R154, R6 ;  /* 0x0000009a19097223 */ /* 0x001fe20000000006 */
[----:B------:R-:W-:Y:S01]  /*5af0*/  @P4 IMAD.MOV.U32 R25, RZ, RZ, R89 ;  /* 0x000000ffff194224 */ /* 0x000fe200078e0059 */
[----:B------:R-:W-:Y:S01]  /*5b00*/  IADD3.X R93, R7, R157, RZ, P2, !PT ;  /* 0x0000009d075d7210 */ /* 0x000fe200017fe4ff */
[----:B------:R-:W-:Y:S01]  /*5b10*/  BSSY B1, `(.L_x_156) ;  /* 0x000000a000017945 */ /* 0x000fe20003800000 */
[----:B------:R-:W-:Y:S02]  /*5b20*/  ISETP.GT.AND P2, PT, R0, RZ, P1 ;  /* 0x000000ff0000720c */ /* 0x000fe40000f44270 */
[----:B------:R0:W-:Y:S01]  /*5b30*/  @P4 STG.E desc[UR36][R24.64+0x4], R9 ;  /* 0x0000040918004986 */ /* 0x0001e2000c101924 */
[----:B------:R-:W-:Y:S01]  /*5b40*/  IMAD.WIDE.U32 R20, R23, R14, R92 ;  /* 0x0000000e17147225 */ /* 0x000fe200078e005c */
[----:B------:R-:W-:-:S02]  /*5b50*/  LEA R6, P5, R158, R10, 0x2 ;  /* 0x0000000a9e067211 */ /* 0x000fc400078a10ff */
[----:B------:R-:W-:Y:S02]  /*5b60*/  IADD3 R8, P3, R88, R165, RZ ;  /* 0x000000a558087210 */ /* 0x000fe40007f7e0ff */
[----:B------:R-:W-:Y:S02]  /*5b70*/  LEA.HI.X R7, R158, R11, R3, 0x2, P5 ;  /* 0x0000000b9e077211 */ /* 0x000fe400028f1403 */
[----:B------:R-:W-:-:S03]  /*5b80*/  IADD3 R15, R15, R21, RZ ;  /* 0x000000150f0f7210 */ /* 0x000fc60007ffe0ff */
[----:B------:R-:W-:Y:S06]  /*5b90*/  @!P2 BRA `(.L_x_157) ;  /* 0x000000000004a947 */ /* 0x000fec0003800000 */
[----:B------:R3:W5:Y:S02]  /*5ba0*/  LDG.E.LTC128B R174, desc[UR36][R6.64] ;  /* 0x0000002406ae7981 */ /* 0x000764000c1e1920 */
.L_x_157:
[----:B------:R-:W-:Y:S05]  /*5bb0*/  BSYNC B1 ;  /* 0x0000000000017941 */ /* 0x000fea0003800000 */
.L_x_156:
[----:B-----5:R-:W-:Y:S01]  /*5bc0*/  FMUL R3, R174, R155 ;  /* 0x0000009bae037220 */ /* 0x020fe20000400000 */
[----:B0-----:R-:W-:Y:S01]  /*5bd0*/  IMAD.X R9, R89, 0x1, R167, P3 ;  /* 0x0000000159097824 */ /* 0x001fe200018e06a7 */
[----:B------:R-:W-:Y:S01]  /*5be0*/  ISETP.GT.AND P4, PT, R0, 0x1, P1 ;  /* 0x000000010000780c */ /* 0x000fe20000f84270 */
[----:B------:R-:W-:Y:S01]  /*5bf0*/  BSSY B1, `(.L_x_158) ;  /* 0x0000007000017945 */ /* 0x000fe20003800000 */
[----:B------:R-:W-:Y:S01]  /*5c00*/  FFMA R3, R26, R154, R3 ;  /* 0x0000009a1a037223 */ /* 0x000fe20000000003 */
[----:B------:R-:W-:-:S04]  /*5c10*/  LEA R10, P5, R20, R10, 0x2 ;  /* 0x0000000a140a7211 */ /* 0x000fc800078a10ff */
[----:B------:R0:W-:Y:S01]  /*5c20*/  @P2 STG.E desc[UR36][R8.64], R3 ;  /* 0x0000000308002986 */ /* 0x0001e2000c101924 */
[----:B------:R-:W-:-:S05]  /*5c30*/  LEA.HI.X R11, R20, R11, R15, 0x2, P5 ;  /* 0x0000000b140b7211 */ /* 0x000fca00028f140f */
[----:B------:R-:W-:Y:S05]  /*5c40*/  @!P4 BRA `(.L_x_159) ;  /* 0x000000000004c947 */ /* 0x000fea0003800000 */
[----:B------:R0:W5:Y:S02]  /*5c50*/  LDG.E.LTC128B R174, desc[UR36][R10.64+0x4] ;  /* 0x000004240aae7981 */ /* 0x000164000c1e1920 */
.L_x_159:
[----:B------:R-:W-:Y:S05]  /*5c60*/  BSYNC B1 ;  /* 0x0000000000017941 */ /* 0x000fea0003800000 */
.L_x_158:
[----:B---3-5:R-:W-:Y:S01]  /*5c70*/  FMUL R6, R174, R155 ;  /* 0x0000009bae067220 */ /* 0x028fe20000400000 */
[----:B------:R-:W-:Y:S01]  /*5c80*/  ISETP.GT.AND P2, PT, R0, 0x8, P0 ;  /* 0x000000080000780c */ /* 0x000fe20000744270 */
[----:B------:R-:W-:Y:S02]  /*5c90*/  BSSY B1, `(.L_x_160) ;  /* 0x0000005000017945 */ /* 0x000fe40003800000 */
[----:B------:R-:W-:-:S05]  /*5ca0*/  FFMA R27, R27, R154, R6 ;  /* 0x0000009a1b1b7223 */ /* 0x000fca0000000006 */
[----:B------:R3:W-:Y:S05]  /*5cb0*/  @P4 STG.E desc[UR36][R8.64+0x4], R27 ;  /* 0x0000041b08004986 */ /* 0x0007ea000c101924 */
[----:B------:R-:W-:Y:S05]  /*5cc0*/  @!P2 BRA `(.L_x_161) ;  /* 0x000000000004a947 */ /* 0x000fea0003800000 */
[----:B------:R0:W5:Y:S02]  /*5cd0*/  LDG.E.LTC128B R174, desc[UR36][R4.64+0x20] ;  /* 0x0000202404ae7981 */ /* 0x000164000c1e1920 */
.L_x_161:
[----:B------:R-:W-:Y:S05]  /*5ce0*/  BSYNC B1 ;  /* 0x0000000000017941 */ /* 0x000fea0003800000 */
.L_x_160:
[----:B0----5:R-:W-:Y:S01]  /*5cf0*/  FMUL R3, R174, R155 ;  /* 0x0000009bae037220 */ /* 0x021fe20000400000 */
[----:B------:R-:W-:Y:S01]  /*5d00*/  IMAD.MOV.U32 R6, RZ, RZ, R88 ;  /* 0x000000ffff067224 */ /* 0x000fe200078e0058 */
[----:B------:R-:W-:Y:S01]  /*5d10*/  MOV R7, R89 ;  /* 0x0000005900077202 */ /* 0x000fe20000000f00 */
[----:B------:R-:W-:Y:S01]  /*5d20*/  BSSY B1, `(.L_x_162) ;  /* 0x0000006000017945 */ /* 0x000fe20003800000 */
[----:B------:R-:W-:Y:S01]  /*5d30*/  FFMA R3, R28, R154, R3 ;  /* 0x0000009a1c037223 */ /* 0x000fe20000000003 */
[----:B------:R-:W-:-:S04]  /*5d40*/  ISETP.GT.AND P3, PT, R0, 0x9, P0 ;  /* 0x000000090000780c */ /* 0x000fc80000764270 */
[----:B------:R0:W-:Y:S09]  /*5d50*/  @P2 STG.E desc[UR36][R6.64+0x20], R3 ;  /* 0x0000200306002986 */ /* 0x0001f2000c101924 */
[----:B------:R-:W-:Y:S05]  /*5d60*/  @!P3 BRA `(.L_x_163) ;  /* 0x000000000004b947 */ /* 0x000fea0003800000 */
[----:B------:R0:W5:Y:S02]  /*5d70*/  LDG.E.LTC128B R174, desc[UR36][R4.64+0x24] ;  /* 0x0000242404ae7981 */ /* 0x000164000c1e1920 */
.L_x_163:
[----:B------:R-:W-:Y:S05]  /*5d80*/  BSYNC B1 ;  /* 0x0000000000017941 */ /* 0x000fea0003800000 */
.L_x_162:
[----:B---3-5:R-:W-:Y:S01]  /*5d90*/  FMUL R8, R174, R155 ;  /* 0x0000009bae087220 */ /* 0x028fe20000400000 */
[----:B------:R-:W-:Y:S01]  /*5da0*/  ISETP.GT.AND P5, PT, R0, 0x8, P1 ;  /* 0x000000080000780c */ /* 0x000fe20000fa4270 */
[----:B------:R-:W-:Y:S01]  /*5db0*/  BSSY B1, `(.L_x_164) ;  /* 0x0000006000017945 */ /* 0x000fe20003800000 */
[----:B------:R-:W-:Y:S01]  /*5dc0*/  IADD3 R14, P2, R165, R88, RZ ;  /* 0x00000058a50e7210 */ /* 0x000fe20007f5e0ff */
[----:B------:R-:W-:-:S05]  /*5dd0*/  FFMA R29, R29, R154, R8 ;  /* 0x0000009a1d1d7223 */ /* 0x000fca0000000008 */
[----:B------:R3:W-:Y:S05]  /*5de0*/  @P3 STG.E desc[UR36][R6.64+0x24], R29 ;  /* 0x0000241d06003986 */ /* 0x0007ea000c101924 */
[----:B------:R-:W-:Y:S05]  /*5df0*/  @!P5 BRA `(.L_x_165) ;  /* 0x000000000004d947 */ /* 0x000fea0003800000 */
[----:B------:R0:W5:Y:S02]  /*5e00*/  LDG.E.LTC128B R174, desc[UR36][R10.64+0x20] ;  /* 0x000020240aae7981 */ /* 0x000164000c1e1920 */
.L_x_165:
[----:B------:R-:W-:Y:S05]  /*5e10*/  BSYNC B1 ;  /* 0x0000000000017941 */ /* 0x000fea0003800000 */
.L_x_164:
[----:B0----5:R-:W-:Y:S01]  /*5e20*/  FMUL R3, R174, R155 ;  /* 0x0000009bae037220 */ /* 0x021fe20000400000 */
[----:B------:R-:W-:Y:S01]  /*5e30*/  IMAD.X R15, R167, 0x1, R89, P2 ;  /* 0x00000001a70f7824 */ /* 0x000fe200010e0659 */
[----:B------:R-:W-:Y:S01]  /*5e40*/  ISETP.GT.AND P4, PT, R0, 0x9, P1 ;  /* 0x000000090000780c */ /* 0x000fe20000f84270 */
[----:B------:R-:W-:Y:S01]  /*5e50*/  BSSY B1, `(.L_x_166) ;  /* 0x0000006000017945 */ /* 0x000fe20003800000 */
[----:B------:R-:W-:Y:S01]  /*5e60*/  FFMA R3, R30, R154, R3 ;  /* 0x0000009a1e037223 */ /* 0x000fe20000000003 */
[----:B------:R-:W-:-:S04]  /*5e70*/  IADD3 R8, P3, P2, R165, R12, R95 ;  /* 0x0000000ca5087210 */ /* 0x000fc80007a7e05f */
[----:B------:R0:W-:Y:S06]  /*5e80*/  @P5 STG.E desc[UR36][R14.64+0x20], R3 ;  /* 0x000020030e005986 */ /* 0x0001ec000c101924 */
[----:B------:R-:W-:Y:S05]  /*5e90*/  @!P4 BRA `(.L_x_167) ;  /* 0x000000000004c947 */ /* 0x000fea0003800000 */
[----:B------:R0:W5:Y:S02]  /*5ea0*/  LDG.E.LTC128B R174, desc[UR36][R10.64+0x24] ;  /* 0x000024240aae7981 */ /* 0x000164000c1e1920 */
.L_x_167:
[----:B------:R-:W-:Y:S05]  /*5eb0*/  BSYNC B1 ;  /* 0x0000000000017941 */ /* 0x000fea0003800000 */
.L_x_166:
[----:B-----5:R-:W-:Y:S01]  /*5ec0*/  FMUL R12, R174, R155 ;  /* 0x0000009bae0c7220 */ /* 0x020fe20000400000 */
[----:B------:R-:W-:Y:S01]  /*5ed0*/  IADD3.X R9, R167, R13, R97, P3, P2 ;  /* 0x0000000da7097210 */ /* 0x000fe20001fe4461 */
[----:B------:R-:W-:Y:S01]  /*5ee0*/  BSSY B1, `(.L_x_168) ;  /* 0x0000006000017945 */ /* 0x000fe20003800000 */
[----:B------:R-:W-:Y:S01]  /*5ef0*/  ISETP.GT.AND P5, PT, R0, 0x10, P0 ;  /* 0x000000100000780c */ /* 0x000fe200007a4270 */
[----:B------:R-:W-:-:S05]  /*5f00*/  FFMA R31, R31, R154, R12 ;  /* 0x0000009a1f1f7223 */ /* 0x000fca000000000c */
[----:B------:R0:W-:Y:S07]  /*5f10*/  @P4 STG.E desc[UR36][R8.64+0x24], R31 ;  /* 0x0000241f08004986 */ /* 0x0001ee000c101924 */
[----:B------:R-:W-:Y:S05]  /*5f20*/  @!P5 BRA `(.L_x_169) ;  /* 0x000000000004d947 */ /* 0x000fea0003800000 */
[----:B------:R0:W5:Y:S02]  /*5f30*/  LDG.E.LTC128B R174, desc[UR36][R4.64+0x40] ;  /* 0x0000402404ae7981 */ /* 0x000164000c1e1920 */
.L_x_169:
[----:B------:R-:W-:Y:S05]  /*5f40*/  BSYNC B1 ;  /* 0x0000000000017941 */ /* 0x000fea0003800000 */
.L_x_168:
[----:B0----5:R-:W-:Y:S01]  /*5f50*/  FMUL R3, R174, R155 ;  /* 0x0000009bae037220 */ /* 0x021fe20000400000 */
[----:B------:R-:W-:Y:S01]  /*5f60*/  ISETP.GT.AND P2, PT, R0, 0x11, P0 ;  /* 0x000000110000780c */ /* 0x000fe20000744270 */
[----:B------:R-:W-:Y:S02]  /*5f70*/  BSSY B1, `(.L_x_170) ;  /* 0x0000005000017945 */ /* 0x000fe40003800000 */
[----:B------:R-:W-:-:S05]  /*5f80*/  FFMA R3, R32, R154, R3 ;  /* 0x0000009a20037223 */ /* 0x000fca0000000003 */
[----:B------:R0:W-:Y:S05]  /*5f90*/  @P5 STG.E desc[UR36][R6.64+0x40], R3 ;  /* 0x0000400306005986 */ /* 0x0001ea000c101924 */
[----:B------:R-:W-:Y:S05]  /*5fa0*/  @!P2 BRA `(.L_x_171) ;  /* 0x000000000004a947 */ /* 0x000fea0003800000 */
[----:B------:R0:W5:Y:S02]  /*5fb0*/  LDG.E.LTC128B R174, desc[UR36][R4.64+0x44] ;  /* 0x0000442404ae7981 */ /* 0x000164000c1e1920 */
.L_x_171:
[----:B------:R-:W-:Y:S05]  /*5fc0*/  BSYNC B1 ;  /* 0x0000000000017941 */ /* 0x000fea0003800000 */
.L_x_170:
[----:B-----5:R-:W-:Y:S01]  /*5fd0*/  FMUL R12, R174, R155 ;  /* 0x0000009bae0c7220 */ /* 0x020fe20000400000 */
[----:B------:R-:W-:Y:S01]  /*5fe0*/  ISETP.GT.AND P3, PT, R0, 0x10, P1 ;  /* 0x000000100000780c */ /* 0x000fe20000f64270 */
[----:B------:R-:W-:Y:S02]  /*5ff0*/  BSSY B1, `(.L_x_172) ;  /* 0x0000005000017945 */ /* 0x000fe40003800000 */
[----:B------:R-:W-:-:S05]  /*6000*/  FFMA R33, R33, R154, R12 ;  /* 0x0000009a21217223 */ /* 0x000fca000000000c */
[----:B------:R0:W-:Y:S05]  /*6010*/  @P2 STG.E desc[UR36][R6.64+0x44], R33 ;  /* 0x0000442106002986 */ /* 0x0001ea000c101924 */
[----:B------:R-:W-:Y:S05]  /*6020*/  @!P3 BRA `(.L_x_173) ;  /* 0x000000000004b947 */ /* 0x000fea0003800000 */
[----:B------:R0:W5:Y:S02]  /*6030*/  LDG.E.LTC128B R174, desc[UR36][R10.64+0x40] ;  /* 0x000040240aae7981 */ /* 0x000164000c1e1920 */
.L_x_173:
[----:B------:R-:W-:Y:S05]  /*6040*/  BSYNC B1 ;  /* 0x0000000000017941 */ /* 0x000fea0003800000 */
.L_x_172:
[----:B0----5:R-:W-:Y:S01]  /*6050*/  FMUL R3, R174, R155 ;  /* 0x0000009bae037220 */ /* 0x021fe20000400000 */
[----:B------:R-:W-:Y:S01]  /*6060*/  ISETP.GT.AND P2, PT, R0, 0x11, P1 ;  /* 0x000000110000780c */ /* 0x000fe20000f44270 */
[----:B------:R-:W-:Y:S02]  /*6070*/  BSSY B1, `(.L_x_174) ;  /* 0x0000005000017945 */ /* 0x000fe40003800000 */
[----:B------:R-:W-:-:S05]  /*6080*/  FFMA R3, R34, R154, R3 ;  /* 0x0000009a22037223 */ /* 0x000fca0000000003 */
[----:B------:R0:W-:Y:S05]  /*6090*/  @P3 STG.E desc[UR36][R8.64+0x40], R3 ;  /* 0x0000400308003986 */ /* 0x0001ea000c101924 */
[----:B------:R-:W-:Y:S05]  /*60a0*/  @!P2 BRA `(.L_x_175) ;  /* 0x000000000004a947 */ /* 0x000fea0003800000 */
[----:B------:R0:W5:Y:S02]  /*60b0*/  LDG.E.LTC128B R174, desc[UR36][R10.64+0x44] ;  /* 0x000044240aae7981 */ /* 0x000164000c1e1920 */
.L_x_175:
[----:B------:R-:W-:Y:S05]  /*60c0*/  BSYNC B1 ;  /* 0x0000000000017941 */ /* 0x000fea0003800000 */
.L_x_174:
[----:B-----5:R-:W-:Y:S01]  /*60d0*/  FMUL R12, R174, R155 ;  /* 0x0000009bae0c7220 */ /* 0x020fe20000400000 */
[----:B------:R-:W-:Y:S01]  /*60e0*/  ISETP.GT.AND P3, PT, R0, 0x18, P0 ;  /* 0x000000180000780c */ /* 0x000fe20000764270 */
[----:B------:R-:W-:Y:S02]  /*60f0*/  BSSY B1, `(.L_x_176) ;  /* 0x0000005000017945 */ /* 0x000fe40003800000 */
[----:B------:R-:W-:-:S05]  /*6100*/  FFMA R35, R35, R154, R12 ;  /* 0x0000009a23237223 */ /* 0x000fca000000000c */
[----:B------:R0:W-:Y:S05]  /*6110*/  @P2 STG.E desc[UR36][R8.64+0x44], R35 ;  /* 0x0000442308002986 */ /* 0x0001ea000c101924 */
[----:B------:R-:W-:Y:S05]  /*6120*/  @!P3 BRA `(.L_x_177) ;  /* 0x000000000004b947 */ /* 0x000fea0003800000 */
[----:B------:R0:W5:Y:S02]  /*6130*/  LDG.E.LTC128B R174, desc[UR36][R4.64+0x60] ;  /* 0x0000602404ae7981 */ /* 0x000164000c1e1920 */
.L_x_177:
[----:B------:R-:W-:Y:S05]  /*6140*/  BSYNC B1 ;  /* 0x0000000000017941 */ /* 0x000fea0003800000 */
.L_x_176:
[----:B0----5:R-:W-:Y:S01]  /*6150*/  FMUL R3, R174, R155 ;  /* 0x0000009bae037220 */ /* 0x021fe20000400000 */
[----:B------:R-:W-:Y:S01]  /*6160*/  ISETP.GT.AND P2, PT, R0, 0x19, P0 ;  /* 0x000000190000780c */ /* 0x000fe20000744270 */
[----:B------:R-:W-:Y:S02]  /*6170*/  BSSY B1, `(.L_x_178) ;  /* 0x0000005000017945 */ /* 0x000fe40003800000 */
[----:B------:R-:W-:-:S05]  /*6180*/  FFMA R3, R36, R154, R3 ;  /* 0x0000009a24037223 */ /* 0x000fca0000000003 */
[----:B------:R0:W-:Y:S05]  /*6190*/  @P3 STG.E desc[UR36][R6.64+0x60], R3 ;  /* 0x0000600306003986 */ /* 0x0001ea000c101924 */
[----:B------:R-:W-:Y:S05]  /*61a0*/  @!P2 BRA `(.L_x_179) ;  /* 0x000000000004a947 */ /* 0x000fea0003800000 */
[----:B------:R0:W5:Y:S02]  /*61b0*/  LDG.E.LTC128B R174, desc[UR36][R4.64+0x64] ;  /* 0x0000642404ae7981 */ /* 0x000164000c1e1920 */
.L_x_179:
[----:B------:R-:W-:Y:S05]  /*61c0*/  BSYNC B1 ;  /* 0x0000000000017941 */ /* 0x000fea0003800000 */
.L_x_178:
[----:B-----5:R-:W-:Y:S01]  /*61d0*/  FMUL R12, R174, R155 ;  /* 0x0000009bae0c7220 */ /* 0x020fe20000400000 */
[----:B------:R-:W-:Y:S01]  /*61e0*/  ISETP.GT.AND P3, PT, R0, 0x18, P1 ;  /* 0x000000180000780c */ /* 0x000fe20000f64270 */
[----:B------:R-:W-:Y:S02]  /*61f0*/  BSSY B1, `(.L_x_180) ;  /* 0x0000005000017945 */ /* 0x000fe40003800000 */
[----:B------:R-:W-:-:S05]  /*6200*/  FFMA R37, R37, R154, R12 ;  /* 0x0000009a25257223 */ /* 0x000fca000000000c */
[----:B------:R0:W-:Y:S05]  /*6210*/  @P2 STG.E desc[UR36][R6.64+0x64], R37 ;  /* 0x0000642506002986 */ /* 0x0001ea000c101924 */
[----:B------:R-:W-:Y:S05]  /*6220*/  @!P3 BRA `(.L_x_181) ;  /* 0x000000000004b947 */ /* 0x000fea0003800000 */
[----:B------:R0:W5:Y:S02]  /*6230*/  LDG.E.LTC128B R174, desc[UR36][R10.64+0x60] ;  /* 0x000060240aae7981 */ /* 0x000164000c1e1920 */
.L_x_181:
[----:B------:R-:W-:Y:S05]  /*6240*/  BSYNC B1 ;  /* 0x0000000000017941 */ /* 0x000fea0003800000 */
.L_x_180:
[----:B0----5:R-:W-:Y:S01]  /*6250*/  FMUL R3, R174, R155 ;  /* 0x0000009bae037220 */ /* 0x021fe20000400000 */
[----:B------:R-:W-:Y:S01]  /*6260*/  ISETP.GT.AND P2, PT, R0, 0x19, P1 ;  /* 0x000000190000780c */ /* 0x000fe20000f44270 */
[----:B------:R-:W-:Y:S02]  /*6270*/  BSSY B1, `(.L_x_182) ;  /* 0x0000005000017945 */ /* 0x000fe40003800000 */
[----:B------:R-:W-:-:S05]  /*6280*/  FFMA R3, R38, R154, R3 ;  /* 0x0000009a26037223 */ /* 0x000fca0000000003 */
[----:B------:R0:W-:Y:S05]  /*6290*/  @P3 STG.E desc[UR36][R8.64+0x60], R3 ;  /* 0x0000600308003986 */ /* 0x0001ea000c101924 */
[----:B------:R-:W-:Y:S05]  /*62a0*/  @!P2 BRA `(.L_x_183) ;  /* 0x000000000004a947 */ /* 0x000fea0003800000 */
[----:B------:R0:W5:Y:S02]  /*62b0*/  LDG.E.LTC128B R174, desc[UR36][R10.64+0x64] ;  /* 0x000064240aae7981 */ /* 0x000164000c1e1920 */
.L_x_183:
[----:B------:R-:W-:Y:S05]  /*62c0*/  BSYNC B1 ;  /* 0x0000000000017941 */ /* 0x000fea0003800000 */
.L_x_182:
[----:B-----5:R-:W-:Y:S01]  /*62d0*/  FMUL R12, R174, R155 ;  /* 0x0000009bae0c7220 */ /* 0x020fe20000400000 */
[----:B------:R-:W-:Y:S01]  /*62e0*/  ISETP.GT.AND P3, PT, R0, 0x20, P0 ;  /* 0x000000200000780c */ /* 0x000fe20000764270 */
[----:B------:R-:W-:Y:S02]  /*62f0*/  BSSY B1, `(.L_x_184) ;  /* 0x0000005000017945 */ /* 0x000fe40003800000 */
[----:B------:R-:W-:-:S05]  /*6300*/  FFMA R39, R39, R154, R12 ;  /* 0x0000009a27277223 */ /* 0x000fca000000000c */
[----:B------:R0:W-:Y:S05]  /*6310*/  @P2 STG.E desc[UR36][R8.64+0x64], R39 ;  /* 0x0000642708002986 */ /* 0x0001ea000c101924 */
[----:B------:R-:W-:Y:S05]  /*6320*/  @!P3 BRA `(.L_x_185) ;  /* 0x000000000004b947 */ /* 0x000fea0003800000 */
[----:B------:R0:W5:Y:S02]  /*6330*/  LDG.E.LTC128B R174, desc[UR36][R4.64+0x80] ;  /* 0x0000802404ae7981 */ /* 0x000164000c1e1920 */
.L_x_185:
[----:B------:R-:W-:Y:S05]  /*6340*/  BSYNC B1 ;  /* 0x0000000000017941 */ /* 0x000fea0003800000 */
.L_x_184:
[----:B0----5:R-:W-:Y:S01]  /*6350*/  FMUL R3, R174, R155 ;  /* 0x0000009bae037220 */ /* 0x021fe20000400000 */
[----:B------:R-:W-:Y:S01]  /*6360*/  ISETP.GT.AND P2, PT, R0, 0x21, P0 ;  /* 0x000000210000780c */ /* 0x000fe20000744270 */
[----:B------:R-:W-:Y:S02]  /*6370*/  BSSY B1, `(.L_x_186) ;  /* 0x0000005000017945 */ /* 0x000fe40003800000 */
[----:B------:R-:W-:-:S05]  /*6380*/  FFMA R3, R40, R154, R3 ;  /* 0x0000009a28037223 */ /* 0x000fca0000000003 */
[----:B------:R0:W-:Y:S05]  /*6390*/  @P3 STG.E desc[UR36][R6.64+0x80], R3 ;  /* 0x0000800306003986 */ /* 0x0001ea000c101924 */
[----:B------:R-:W-:Y:S05]  /*63a0*/  @!P2 BRA `(.L_x_187) ;  /* 0x000000000004a947 */ /* 0x000fea0003800000 */
[----:B------:R0:W5:Y:S02]  /*63b0*/  LDG.E.LTC128B R174, desc[UR36][R4.64+0x84] ;  /* 0x0000842404ae7981 */ /* 0x000164000c1e1920 */
.L_x_187:
[----:B------:R-:W-:Y:S05]  /*63c0*/  BSYNC B1 ;  /* 0x0000000000017941 */ /* 0x000fea0003800000 */
.L_x_186:
[----:B-----5:R-:W-:Y:S01]  /*63d0*/  FMUL R12, R174, R155 ;  /* 0x0000009bae0c7220 */ /* 0x020fe20000400000 */
[----:B------:R-:W-:Y:S01]  /*63e0*/  ISETP.GT.AND P3, PT, R0, 0x20, P1 ;  /* 0x000000200000780c */ /* 0x000fe20000f64270 */
[----:B------:R-:W-:Y:S02]  /*63f0*/  BSSY B1, `(.L_x_188) ;  /* 0x0000005000017945 */ /* 0x000fe40003800000 */
[----:B------:R-:W-:-:S05]  /*6400*/  FFMA R41, R41, R154, R12 ;  /* 0x0000009a29297223 */ /* 0x000fca000000000c */
[----:B------:R0:W-:Y:S05]  /*6410*/  @P2 STG.E desc[UR36][R6.64+0x84], R41 ;  /* 0x0000842906002986 */ /* 0x0001ea000c101924 */
[----:B------:R-:W-:Y:S05]  /*6420*/  @!P3 BRA `(.L_x_189) ;  /* 0x000000000004b947 */ /* 0x000fea0003800000 */
[----:B------:R0:W5:Y:S02]  /*6430*/  LDG.E.LTC128B R174, desc[UR36][R10.64+0x80] ;  /* 0x000080240aae7981 */ /* 0x000164000c1e1920 */
.L_x_189:
[----:B------:R-:W-:Y:S05]  /*6440*/  BSYNC B1 ;  /* 0x0000000000017941 */ /* 0x000fea0003800000 */
.L_x_188:
[----:B0----5:R-:W-:Y:S01]  /*6450*/  FMUL R3, R174, R155 ;  /* 0x0000009bae037220 */ /* 0x021fe20000400000 */
[----:B------:R-:W-:Y:S01]  /*6460*/  ISETP.GT.AND P2, PT, R0, 0x21, P1 ;  /* 0x000000210000780c */ /* 0x000fe20000f44270 */
[----:B------:R-:W-:Y:S02]  /*6470*/  BSSY B1, `(.L_x_190) ;  /* 0x0000005000017945 */ /* 0x000fe40003800000 */
[----:B------:R-:W-:-:S05]  /*6480*/  FFMA R3, R42, R154, R3 ;  /* 0x0000009a2a037223 */ /* 0x000fca0000000003 */
[----:B------:R0:W-:Y:S05]  /*6490*/  @P3 STG.E desc[UR36][R8.64+0x80], R3 ;  /* 0x0000800308003986 */ /* 0x0001ea000c101924 */
[----:B------:R-:W-:Y:S05]  /*64a0*/  @!P2 BRA `(.L_x_191) ;  /* 0x000000000004a947 */ /* 0x000fea0003800000 */
[----:B------:R0:W5:Y:S02]  /*64b0*/  LDG.E.LTC128B R174, desc[UR36][R10.64+0x84] ;  /* 0x000084240aae7981 */ /* 0x000164000c1e1920 */
.L_x_191:
[----:B------:R-:W-:Y:S05]  /*64c0*/  BSYNC B1 ;  /* 0x0000000000017941 */ /* 0x000fea0003800000 */
.L_x_190:
[----:B-----5:R-:W-:Y:S01]  /*64d0*/  FMUL R12, R174, R155 ;  /* 0x0000009bae0c7220 */ /* 0x020fe20000400000 */
[----:B------:R-:W-:Y:S01]  /*64e0*/  ISETP.GT.AND P3, PT, R0, 0x28, P0 ;  /* 0x000000280000780c */ /* 0x000fe20000764270 */
[----:B------:R-:W-:Y:S02]  /*64f0*/  BSSY B1, `(.L_x_192) ;  /* 0x0000005000017945 */ /* 0x000fe40003800000 */
[----:B------:R-:W-:-:S05]  /*6500*/  FFMA R43, R43, R154, R12 ;  /* 0x0000009a2b2b7223 */ /* 0x000fca000000000c */
[----:B------:R0:W-:Y:S05]  /*6510*/  @P2 STG.E desc[UR36][R8.64+0x84], R43 ;  /* 0x0000842b08002986 */ /* 0x0001ea000c101924 */
[----:B------:R-:W-:Y:S05]  /*6520*/  @!P3 BRA `(.L_x_193) ;  /* 0x000000000004b947 */ /* 0x000fea0003800000 */
[----:B------:R0:W5:Y:S02]  /*6530*/  LDG.E.LTC128B R174, desc[UR36][R4.64+0xa0] ;  /* 0x0000a02404ae7981 */ /* 0x000164000c1e1920 */
.L_x_193:
[----:B------:R-:W-:Y:S05]  /*6540*/  BSYNC B1 ;  /* 0x0000000000017941 */ /* 0x000fea0003800000 */
.L_x_192:
[----:B0----5:R-:W-:Y:S01]  /*6550*/  FMUL R3, R174, R155 ;  /* 0x0000009bae037220 */ /* 0x021fe20000400000 */
[----:B------:R-:W-:Y:S01]  /*6560*/  ISETP.GT.AND P2, PT, R0, 0x29, P0 ;  /* 0x000000290000780c */ /* 0x000fe20000744270 */
[----:B------:R-:W-:Y:S02]  /*6570*/  BSSY B1, `(.L_x_194) ;  /* 0x0000005000017945 */ /* 0x000fe40003800000 */
[----:B------:R-:W-:-:S05]  /*6580*/  FFMA R3, R44, R154, R3 ;  /* 0x0000009a2c037223 */ /* 0x000fca0000000003 */
[----:B------:R0:W-:Y:S05]  /*6590*/  @P3 STG.E desc[UR36][R6.64+0xa0], R3 ;  /* 0x0000a00306003986 */ /* 0x0001ea000c101924 */
[----:B------:R-:W-:Y:S05]  /*65a0*/  @!P2 BRA `(.L_x_195) ;  /* 0x000000000004a947 */ /* 0x000fea0003800000 */
[----:B------:R0:W5:Y:S02]  /*65b0*/  LDG.E.LTC128B R174, desc[UR36][R4.64+0xa4] ;  /* 0x0000a42404ae7981 */ /* 0x000164000c1e1920 */
.L_x_195:
[----:B------:R-:W-:Y:S05]  /*65c0*/  BSYNC B1 ;  /* 0x0000000000017941 */ /* 0x000fea0003800000 */
.L_x_194:
[----:B-----5:R-:W-:Y:S01]  /*65d0*/  FMUL R12, R174, R155 ;  /* 0x0000009bae0c7220 */ /* 0x020fe20000400000 */
[----:B------:R-:W-:Y:S01]  /*65e0*/  ISETP.GT.AND P3, PT, R0, 0x28, P1 ;  /* 0x000000280000780c */ /* 0x000fe20000f64270 */
[----:B------:R-:W-:Y:S02]  /*65f0*/  BSSY B1, `(.L_x_196) ;  /* 0x0000005000017945 */ /* 0x000fe40003800000 */
[----:B------:R-:W-:-:S05]  /*6600*/  FFMA R45, R45, R154, R12 ;  /* 0x0000009a2d2d7223 */ /* 0x000fca000000000c */
[----:B------:R0:W-:Y:S05]  /*6610*/  @P2 STG.E desc[UR36][R6.64+0xa4], R45 ;  /* 0x0000a42d06002986 */ /* 0x0001ea000c101924 */
[----:B------:R-:W-:Y:S05]  /*6620*/  @!P3 BRA `(.L_x_197) ;  /* 0x000000000004b947 */ /* 0x000fea0003800000 */
[----:B------:R0:W5:Y:S02]  /*6630*/  LDG.E.LTC128B R174, desc[UR36][R10.64+0xa0] ;  /* 0x0000a0240aae7981 */ /* 0x000164000c1e1920 */
.L_x_197:
[----:B------:R-:W-:Y:S05]  /*6640*/  BSYNC B1 ;  /* 0x0000000000017941 */ /* 0x000fea0003800000 */
.L_x_196:
[----:B0----5:R-:W-:Y:S01]  /*6650*/  FMUL R3, R174, R155 ;  /* 0x0000009bae037220 */ /* 0x021fe20000400000 */
[----:B------:R-:W-:Y:S01]  /*6660*/  ISETP.GT.AND P2, PT, R0, 0x29, P1 ;  /* 0x000000290000780c */ /* 0x000fe20000f44270 */
[----:B------:R-:W-:Y:S02]  /*6670*/  BSSY B1, `(.L_x_198) ;  /* 0x0000005000017945 */ /* 0x000fe40003800000 */
[----:B------:R-:W-:-:S05]  /*6680*/  FFMA R3, R46, R154, R3 ;  /* 0x0000009a2e037223 */ /* 0x000fca0000000003 */
[----:B------:R0:W-:Y:S05]  /*6690*/  @P3 STG.E desc[UR36][R8.64+0xa0], R3 ;  /* 0x0000a00308003986 */ /* 0x0001ea000c101924 */
[----:B------:R-:W-:Y:S05]  /*66a0*/  @!P2 BRA `(.L_x_199) ;  /* 0x000000000004a947 */ /* 0x000fea0003800000 */
[----:B------:R0:W5:Y:S02]  /*66b0*/  LDG.E.LTC128B R174, desc[UR36][R10.64+0xa4] ;  /* 0x0000a4240aae7981 */ /* 0x000164000c1e1920 */
.L_x_199:
[----:B------:R-:W-:Y:S05]  /*66c0*/  BSYNC B1 ;  /* 0x0000000000017941 */ /* 0x000fea0003800000 */
.L_x_198:
[----:B-----5:R-:W-:Y:S01]  /*66d0*/  FMUL R12, R174, R155 ;  /* 0x0000009bae0c7220 */ /* 0x020fe20000400000 */
[----:B------:R-:W-:Y:S01]  /*66e0*/  ISETP.GT.AND P3, PT, R0, 0x30, P0 ;  /* 0x000000300000780c */ /* 0x000fe20000764270 */
[----:B------:R-:W-:Y:S02]  /*66f0*/  BSSY B1, `(.L_x_200) ;  /* 0x0000005000017945 */ /* 0x000fe40003800000 */
[----:B------:R-:W-:-:S05]  /*6700*/  FFMA R47, R47, R154, R12 ;  /* 0x0000009a2f2f7223 */ /* 0x000fca000000000c */
[----:B------:R0:W-:Y:S05]  /*6710*/  @P2 STG.E desc[UR36][R8.64+0xa4], R47 ;  /* 0x0000a42f08002986 */ /* 0x0001ea000c101924 */
[----:B------:R-:W-:Y:S05]  /*6720*/  @!P3 BRA `(.L_x_201) ;  /* 0x000000000004b947 */ /* 0x000fea0003800000 */
[----:B------:R0:W5:Y:S02]  /*6730*/  LDG.E.LTC128B R174, desc[UR36][R4.64+0xc0] ;  /* 0x0000c02404ae7981 */ /* 0x000164000c1e1920 */
.L_x_201:
[----:B------:R-:W-:Y:S05]  /*6740*/  BSYNC B1 ;  /* 0x0000000000017941 */ /* 0x000fea0003800000 */
.L_x_200:
[----:B0----5:R-:W-:Y:S01]  /*6750*/  FMUL R3, R174, R155 ;  /* 0x0000009bae037220 */ /* 0x021fe20000400000 */
[----:B------:R-:W-:Y:S01]  /*6760*/  ISETP.GT.AND P2, PT, R0, 0x31, P0 ;  /* 0x000000310000780c */ /* 0x000fe20000744270 */
[----:B------:R-:W-:Y:S02]  /*6770*/  BSSY B1, `(.L_x_202) ;  /* 0x0000005000017945 */ /* 0x000fe40003800000 */
[----:B------:R-:W-:-:S05]  /*6780*/  FFMA R3, R48, R154, R3 ;  /* 0x0000009a30037223 */ /* 0x000fca0000000003 */
[----:B------:R0:W-:Y:S05]  /*6790*/  @P3 STG.E desc[UR36][R6.64+0xc0], R3 ;  /* 0x0000c00306003986 */ /* 0x0001ea000c101924 */
[----:B------:R-:W-:Y:S05]  /*67a0*/  @!P2 BRA `(.L_x_203) ;  /* 0x000000000004a947 */ /* 0x000fea0003800000 */
[----:B------:R0:W5:Y:S02]  /*67b0*/  LDG.E.LTC128B R174, desc[UR36][R4.64+0xc4] ;  /* 0x0000c42404ae7981 */ /* 0x000164000c1e1920 */
.L_x_203:
[----:B------:R-:W-:Y:S05]  /*67c0*/  BSYNC B1 ;  /* 0x0000000000017941 */ /* 0x000fea0003800000 */
.L_x_202:
[----:B-----5:R-:W-:Y:S01]  /*67d0*/  FMUL R12, R174, R155 ;  /* 0x0000009bae0c7220 */ /* 0x020fe20000400000 */
[----:B------:R-:W-:Y:S01]  /*67e0*/  ISETP.GT.AND P3, PT, R0, 0x30, P1 ;  /* 0x000000300000780c */ /* 0x000fe20000f64270 */
[----:B------:R-:W-:Y:S02]  /*67f0*/  BSSY B1, `(.L_x_204) ;  /* 0x0000005000017945 */ /* 0x000fe40003800000 */
[----:B------:R-:W-:-:S05]  /*6800*/  FFMA R49, R49, R154, R12 ;  /* 0x0000009a31317223 */ /* 0x000fca000000000c */
[----:B------:R0:W-:Y:S05]  /*6810*/  @P2 STG.E desc[UR36][R6.64+0xc4], R49 ;  /* 0x0000c43106002986 */ /* 0x0001ea000c101924 */
[----:B------:R-:W-:Y:S05]  /*6820*/  @!P3 BRA `(.L_x_205) ;  /* 0x000000000004b947 */ /* 0x000fea0003800000 */
[----:B------:R0:W5:Y:S02]  /*6830*/  LDG.E.LTC128B R174, desc[UR36][R10.64+0xc0] ;  /* 0x0000c0240aae7981 */ /* 0x000164000c1e1920 */
.L_x_205:
[----:B------:R-:W-:Y:S05]  /*6840*/  BSYNC B1 ;  /* 0x0000000000017941 */ /* 0x000fea0003800000 */
.L_x_204:
[----:B0----5:R-:W-:Y:S01]  /*6850*/  FMUL R3, R174, R155 ;  /* 0x0000009bae037220 */ /* 0x021fe20000400000 */
[----:B------:R-:W-:Y:S01]  /*6860*/  ISETP.GT.AND P2, PT, R0, 0x31, P1 ;  /* 0x000000310000780c */ /* 0x000fe20000f44270 */
[----:B------:R-:W-:Y:S02]  /*6870*/  BSSY B1, `(.L_x_206) ;  /* 0x0000005000017945 */ /* 0x000fe40003800000 */
[----:B------:R-:W-:-:S05]  /*6880*/  FFMA R3, R50, R154, R3 ;  /* 0x0000009a32037223 */ /* 0x000fca0000000003 */
[----:B------:R0:W-:Y:S05]  /*6890*/  @P3 STG.E desc[UR36][R8.64+0xc0], R3 ;  /* 0x0000c00308003986 */ /* 0x0001ea000c101924 */
[----:B------:R-:W-:Y:S05]  /*68a0*/  @!P2 BRA `(.L_x_207) ;  /* 0x000000000004a947 */ /* 0x000fea0003800000 */
[----:B------:R0:W5:Y:S02]  /*68b0*/  LDG.E.LTC128B R174, desc[UR36][R10.64+0xc4] ;  /* 0x0000c4240aae7981 */ /* 0x000164000c1e1920 */
.L_x_207:
[----:B------:R-:W-:Y:S05]  /*68c0*/  BSYNC B1 ;  /* 0x0000000000017941 */ /* 0x000fea0003800000 */
.L_x_206:
[----:B-----5:R-:W-:Y:S01]  /*68d0*/  FMUL R12, R174, R155 ;  /* 0x0000009bae0c7220 */ /* 0x020fe20000400000 */
[----:B------:R-:W-:Y:S01]  /*68e0*/  ISETP.GT.AND P3, PT, R0, 0x38, P0 ;  /* 0x000000380000780c */ /* 0x000fe20000764270 */
[----:B------:R-:W-:Y:S02]  /*68f0*/  BSSY B1, `(.L_x_208) ;  /* 0x0000005000017945 */ /* 0x000fe40003800000 */
[----:B------:R-:W-:-:S05]  /*6900*/  FFMA R51, R51, R154, R12 ;  /* 0x0000009a33337223 */ /* 0x000fca000000000c */
[----:B------:R0:W-:Y:S05]  /*6910*/  @P2 STG.E desc[UR36][R8.64+0xc4], R51 ;  /* 0x0000c43308002986 */ /* 0x0001ea000c101924 */
[----:B------:R-:W-:Y:S05]  /*6920*/  @!P3 BRA `(.L_x_209) ;  /* 0x000000000004b947 */ /* 0x000fea0003800000 */
[----:B------:R0:W5:Y:S02]  /*6930*/  LDG.E.LTC128B R174, desc[UR36][R4.64+0xe0] ;  /* 0x0000e02404ae7981 */ /* 0x000164000c1e1920 */
.L_x_209:
[----:B------:R-:W-:Y:S05]  /*6940*/  BSYNC B1 ;  /* 0x0000000000017941 */ /* 0x000fea0003800000 */
.L_x_208:
[----:B0----5:R-:W-:Y:S01]  /*6950*/  FMUL R3, R174, R155 ;  /* 0x0000009bae037220 */ /* 0x021fe20000400000 */
[----:B------:R-:W-:Y:S01]  /*6960*/  ISETP.GT.AND P2, PT, R0, 0x39, P0 ;  /* 0x000000390000780c */ /* 0x000fe20000744270 */
[----:B------:R-:W-:Y:S02]  /*6970*/  BSSY B1, `(.L_x_210) ;  /* 0x0000005000017945 */ /* 0x000fe40003800000 */
[----:B------:R-:W-:-:S05]  /*6980*/  FFMA R3, R52, R154, R3 ;  /* 0x0000009a34037223 */ /* 0x000fca0000000003 */
[----:B------:R0:W-:Y:S05]  /*6990*/  @P3 STG.E desc[UR36][R6.64+0xe0], R3 ;  /* 0x0000e00306003986 */ /* 0x0001ea000c101924 */
[----:B------:R-:W-:Y:S05]  /*69a0*/  @!P2 BRA `(.L_x_211) ;  /* 0x000000000004a947 */ /* 0x000fea0003800000 */
[----:B------:R0:W5:Y:S02]  /*69b0*/  LDG.E.LTC128B R174, desc[UR36][R4.64+0xe4] ;  /* 0x0000e42404ae7981 */ /* 0x000164000c1e1920 */
.L_x_211:
[----:B------:R-:W-:Y:S05]  /*69c0*/  BSYNC B1 ;  /* 0x0000000000017941 */ /* 0x000fea0003800000 */
.L_x_210:
[----:B-----5:R-:W-:Y:S01]  /*69d0*/  FMUL R12, R174, R155 ;  /* 0x0000009bae0c7220 */ /* 0x020fe20000400000 */
[----:B------:R-:W-:Y:S01]  /*69e0*/  ISETP.GT.AND P3, PT, R0, 0x38, P1 ;  /* 0x000000380000780c */ /* 0x000fe20000f64270 */
[----:B------:R-:W-:Y:S02]  /*69f0*/  BSSY B1, `(.L_x_212) ;  /* 0x0000005000017945 */ /* 0x000fe40003800000 */
[----:B------:R-:W-:-:S05]  /*6a00*/  FFMA R53, R53, R154, R12 ;  /* 0x0000009a35357223 */ /* 0x000fca000000000c */
[----:B------:R0:W-:Y:S05]  /*6a10*/  @P2 STG.E desc[UR36][R6.64+0xe4], R53 ;  /* 0x0000e43506002986 */ /* 0x0001ea000c101924 */
[----:B------:R-:W-:Y:S05]  /*6a20*/  @!P3 BRA `(.L_x_213) ;  /* 0x000000000004b947 */ /* 0x000fea0003800000 */
[----:B------:R0:W5:Y:S02]  /*6a30*/  LDG.E.LTC128B R174, desc[UR36][R10.64+0xe0] ;  /* 0x0000e0240aae7981 */ /* 0x000164000c1e1920 */
.L_x_213:
[----:B------:R-:W-:Y:S05]  /*6a40*/  BSYNC B1 ;  /* 0x0000000000017941 */ /* 0x000fea0003800000 */
.L_x_212:
[----:B0----5:R-:W-:Y:S01]  /*6a50*/  FMUL R3, R174, R155 ;  /* 0x0000009bae037220 */ /* 0x021fe20000400000 */
[----:B------:R-:W-:Y:S01]  /*6a60*/  ISETP.GT.AND P2, PT, R0, 0x39, P1 ;  /* 0x000000390000780c */ /* 0x000fe20000f44270 */
[----:B------:R-:W-:Y:S02]  /*6a70*/  BSSY B1, `(.L_x_214) ;  /* 0x0000005000017945 */ /* 0x000fe40003800000 */
[----:B------:R-:W-:-:S05]  /*6a80*/  FFMA R3, R54, R154, R3 ;  /* 0x0000009a36037223 */ /* 0x000fca0000000003 */
[----:B------:R0:W-:Y:S05]  /*6a90*/  @P3 STG.E desc[UR36][R8.64+0xe0], R3 ;  /* 0x0000e00308003986 */ /* 0x0001ea000c101924 */
[----:B------:R-:W-:Y:S05]  /*6aa0*/  @!P2 BRA `(.L_x_215) ;  /* 0x000000000004a947 */ /* 0x000fea0003800000 */
[----:B------:R0:W5:Y:S02]  /*6ab0*/  LDG.E.LTC128B R174, desc[UR36][R10.64+0xe4] ;  /* 0x0000e4240aae7981 */ /* 0x000164000c1e1920 */
.L_x_215:
[----:B------:R-:W-:Y:S05]  /*6ac0*/  BSYNC B1 ;  /* 0x0000000000017941 */ /* 0x000fea0003800000 */
.L_x_214:
[----:B-----5:R-:W-:Y:S01]  /*6ad0*/  FMUL R12, R174, R155 ;  /* 0x0000009bae0c7220 */ /* 0x020fe20000400000 */
[----:B------:R-:W-:Y:S01]  /*6ae0*/  ISETP.GT.AND P3, PT, R0, 0x40, P0 ;  /* 0x000000400000780c */ /* 0x000fe20000764270 */
[----:B------:R-:W-:Y:S02]  /*6af0*/  BSSY B1, `(.L_x_216) ;  /* 0x0000005000017945 */ /* 0x000fe40003800000 */
[----:B------:R-:W-:-:S05]  /*6b00*/  FFMA R55, R55, R154, R12 ;  /* 0x0000009a37377223 */ /* 0x000fca000000000c */
[----:B------:R0:W-:Y:S05]  /*6b10*/  @P2 STG.E desc[UR36][R8.64+0xe4], R55 ;  /* 0x0000e43708002986 */ /* 0x0001ea000c101924 */
[----:B------:R-:W-:Y:S05]  /*6b20*/  @!P3 BRA `(.L_x_217) ;  /* 0x000000000004b947 */ /* 0x000fea0003800000 */
[----:B------:R0:W5:Y:S02]  /*6b30*/  LDG.E.LTC128B R174, desc[UR36][R4.64+0x100] ;  /* 0x0001002404ae7981 */ /* 0x000164000c1e1920 */
.L_x_217:
[----:B------:R-:W-:Y:S05]  /*6b40*/  BSYNC B1 ;  /* 0x0000000000017941 */ /* 0x000fea0003800000 */
.L_x_216:
[----:B0----5:R-:W-:Y:S01]  /*6b50*/  FMUL R3, R174, R155 ;  /* 0x0000009bae037220 */ /* 0x021fe20000400000 */
[----:B------:R-:W-:Y:S01]  /*6b60*/  ISETP.GT.AND P2, PT, R0, 0x41, P0 ;  /* 0x000000410000780c */ /* 0x000fe20000744270 */
[----:B------:R-:W-:Y:S02]  /*6b70*/  BSSY B1, `(.L_x_218) ;  /* 0x0000005000017945 */ /* 0x000fe40003800000 */
[----:B------:R-:W-:-:S05]  /*6b80*/  FFMA R3, R56, R154, R3 ;  /* 0x0000009a38037223 */ /* 0x000fca0000000003 */
[----:B------:R0:W-:Y:S05]  /*6b90*/  @P3 STG.E desc[UR36][R6.64+0x100], R3 ;  /* 0x0001000306003986 */ /* 0x0001ea000c101924 */
[----:B------:R-:W-:Y:S05]  /*6ba0*/  @!P2 BRA `(.L_x_219) ;  /* 0x000000000004a947 */ /* 0x000fea0003800000 */
[----:B------:R0:W5:Y:S02]  /*6bb0*/  LDG.E.LTC128B R174, desc[UR36][R4.64+0x104] ;  /* 0x0001042404ae7981 */ /* 0x000164000c1e1920 */
.L_x_219:
[----:B------:R-:W-:Y:S05]  /*6bc0*/  BSYNC B1 ;  /* 0x0000000000017941 */ /* 0x000fea0003800000 */
.L_x_218:
[----:B-----5:R-:W-:Y:S01]  /*6bd0*/  FMUL R12, R174, R155 ;  /* 0x0000009bae0c7220 */ /* 0x020fe20000400000 */
[----:B------:R-:W-:Y:S01]  /*6be0*/  ISETP.GT.AND P3, PT, R0, 0x40, P1 ;  /* 0x000000400000780c */ /* 0x000fe20000f64270 */
[----:B------:R-:W-:Y:S02]  /*6bf0*/  BSSY B1, `(.L_x_220) ;  /* 0x0000005000017945 */ /* 0x000fe40003800000 */
[----:B------:R-:W-:-:S05]  /*6c00*/  FFMA R57, R57, R154, R12 ;  /* 0x0000009a39397223 */ /* 0x000fca000000000c */
[----:B------:R0:W-:Y:S05]  /*6c10*/  @P2 STG.E desc[UR36][R6.64+0x104], R57 ;  /* 0x0001043906002986 */ /* 0x0001ea000c101924 */
[----:B------:R-:W-:Y:S05]  /*6c20*/  @!P3 BRA `(.L_x_221) ;  /* 0x000000000004b947 */ /* 0x000fea0003800000 */
[----:B------:R0:W5:Y:S02]  /*6c30*/  LDG.E.LTC128B R174, desc[UR36][R10.64+0x100] ;  /* 0x000100240aae7981 */ /* 0x000164000c1e1920 */
.L_x_221:
[----:B------:R-:W-:Y:S05]  /*6c40*/  BSYNC B1 ;  /* 0x0000000000017941 */ /* 0x000fea0003800000 */
.L_x_220:
[----:B0----5:R-:W-:Y:S01]  /*6c50*/  FMUL R3, R174, R155 ;  /* 0x0000009bae037220 */ /* 0x021fe20000400000 */
[----:B------:R-:W-:Y:S01]  /*6c60*/  ISETP.GT.AND P2, PT, R0, 0x41, P1 ;  /* 0x000000410000780c */ /* 0x000fe20000f44270 */
[----:B------:R-:W-:Y:S02]  /*6c70*/  BSSY B1, `(.L_x_222) ;  /* 0x0000005000017945 */ /* 0x000fe40003800000 */
[----:B------:R-:W-:-:S05]  /*6c80*/  FFMA R3, R58, R154, R3 ;  /* 0x0000009a3a037223 */ /* 0x000fca0000000003 */
[----:B------:R0:W-:Y:S05]  /*6c90*/  @P3 STG.E desc[UR36][R8.64+0x100], R3 ;  /* 0x0001000308003986 */ /* 0x0001ea000c101924 */
[----:B------:R-:W-:Y:S05]  /*6ca0*/  @!P2 BRA `(.L_x_223) ;  /* 0x000000000004a947 */ /* 0x000fea0003800000 */
[----:B------:R0:W5:Y:S02]  /*6cb0*/  LDG.E.LTC128B R174, desc[UR36][R10.64+0x104] ;  /* 0x000104240aae7981 */ /* 0x000164000c1e1920 */
.L_x_223:
[----:B------:R-:W-:Y:S05]  /*6cc0*/  BSYNC B1 ;  /* 0x0000000000017941 */ /* 0x000fea0003800000 */
.L_x_222:
[----:B-----5:R-:W-:Y:S01]  /*6cd0*/  FMUL R12, R174, R155 ;  /* 0x0000009bae0c7220 */ /* 0x020fe20000400000 */
[----:B------:R-:W-:Y:S01]  /*6ce0*/  ISETP.GT.AND P3, PT, R0, 0x48, P0 ;  /* 0x000000480000780c */ /* 0x000fe20000764270 */
[----:B------:R-:W-:Y:S02]  /*6cf0*/  BSSY B1, `(.L_x_224) ;  /* 0x0000005000017945 */ /* 0x000fe40003800000 */
[----:B------:R-:W-:-:S05]  /*6d00*/  FFMA R59, R59, R154, R12 ;  /* 0x0000009a3b3b7223 */ /* 0x000fca000000000c */
[----:B------:R0:W-:Y:S05]  /*6d10*/  @P2 STG.E desc[UR36][R8.64+0x104], R59 ;  /* 0x0001043b08002986 */ /* 0x0001ea000c101924 */
[----:B------:R-:W-:Y:S05]  /*6d20*/  @!P3 BRA `(.L_x_225) ;  /* 0x000000000004b947 */ /* 0x000fea0003800000 */
[----:B------:R0:W5:Y:S02]  /*6d30*/  LDG.E.LTC128B R174, desc[UR36][R4.64+0x120] ;  /* 0x0001202404ae7981 */ /* 0x000164000c1e1920 */
.L_x_225:
[----:B------:R-:W-:Y:S05]  /*6d40*/  BSYNC B1 ;  /* 0x0000000000017941 */ /* 0x000fea0003800000 */
.L_x_224:
[----:B0----5:R-:W-:Y:S01]  /*6d50*/  FMUL R3, R174, R155 ;  /* 0x0000009bae037220 */ /* 0x021fe20000400000 */
[----:B------:R-:W-:Y:S01]  /*6d60*/  ISETP.GT.AND P2, PT, R0, 0x49, P0 ;  /* 0x000000490000780c */ /* 0x000fe20000744270 */
[----:B------:R-:W-:Y:S02]  /*6d70*/  BSSY B1, `(.L_x_226) ;  /* 0x0000005000017945 */ /* 0x000fe40003800000 */
[----:B------:R-:W-:-:S05]  /*6d80*/  FFMA R3, R60, R154, R3 ;  /* 0x0000009a3c037223 */ /* 0x000fca0000000003 */
[----:B------:R0:W-:Y:S05]  /*6d90*/  @P3 STG.E desc[UR36][R6.64+0x120], R3 ;  /* 0x0001200306003986 */ /* 0x0001ea000c101924 */
[----:B------:R-:W-:Y:S05]  /*6da0*/  @!P2 BRA `(.L_x_227) ;  /* 0x000000000004a947 */ /* 0x000fea0003800000 */
[----:B------:R0:W5:Y:S02]  /*6db0*/  LDG.E.LTC128B R174, desc[UR36][R4.64+0x124] ;  /* 0x0001242404ae7981 */ /* 0x000164000c1e1920 */
.L_x_227:
[----:B------:R-:W-:Y:S05]  /*6dc0*/  BSYNC B1 ;  /* 0x0000000000017941 */ /* 0x000fea0003800000 */
.L_x_226:
[----:B-----5:R-:W-:Y:S01]  /*6dd0*/  FMUL R12, R174, R155 ;  /* 0x0000009bae0c7220 */ /* 0x020fe20000400000 */
[----:B------:R-:W-:Y:S01]  /*6de0*/  ISETP.GT.AND P3, PT, R0, 0x48, P1 ;  /* 0x000000480000780c */ /* 0x000fe20000f64270 */
[----:B------:R-:W-:Y:S02]  /*6df0*/  BSSY B1, `(.L_x_228) ;  /* 0x0000005000017945 */ /* 0x000fe40003800000 */
[----:B------:R-:W-:-:S05]  /*6e00*/  FFMA R61, R61, R154, R12 ;  /* 0x0000009a3d3d7223 */ /* 0x000fca000000000c */
[----:B------:R0:W-:Y:S05]  /*6e10*/  @P2 STG.E desc[UR36][R6.64+0x124], R61 ;  /* 0x0001243d06002986 */ /* 0x0001ea000c101924 */
[----:B------:R-:W-:Y:S05]  /*6e20*/  @!P3 BRA `(.L_x_229) ;  /* 0x000000000004b947 */ /* 0x000fea0003800000 */
[----:B------:R0:W5:Y:S02]  /*6e30*/  LDG.E.LTC128B R174, desc[UR36][R10.64+0x120] ;  /* 0x000120240aae7981 */ /* 0x000164000c1e1920 */
.L_x_229:
[----:B------:R-:W-:Y:S05]  /*6e40*/  BSYNC B1 ;  /* 0x0000000000017941 */ /* 0x000fea0003800000 */
.L_x_228:
[----:B0----5:R-:W-:Y:S01]  /*6e50*/  FMUL R3, R174, R155 ;  /* 0x0000009bae037220 */ /* 0x021fe20000400000 */
[----:B------:R-:W-:Y:S01]  /*6e60*/  ISETP.GT.AND P2, PT, R0, 0x49, P1 ;  /* 0x000000490000780c */ /* 0x000fe20000f44270 */
[----:B------:R-:W-:Y:S02]  /*6e70*/  BSSY B1, `(.L_x_230) ;  /* 0x0000005000017945 */ /* 0x000fe40003800000 */
[----:B------:R-:W-:-:S05]  /*6e80*/  FFMA R3, R62, R154, R3 ;  /* 0x0000009a3e037223 */ /* 0x000fca0000000003 */
[----:B------:R0:W-:Y:S05]  /*6e90*/  @P3 STG.E desc[UR36][R8.64+0x120], R3 ;  /* 0x0001200308003986 */ /* 0x0001ea000c101924 */
[----:B------:R-:W-:Y:S05]  /*6ea0*/  @!P2 BRA `(.L_x_231) ;  /* 0x000000000004a947 */ /* 0x000fea0003800000 */
[----:B------:R0:W5:Y:S02]  /*6eb0*/  LDG.E.LTC128B R174, desc[UR36][R10.64+0x124] ;  /* 0x000124240aae7981 */ /* 0x000164000c1e1920 */
.L_x_231:
[----:B------:R-:W-:Y:S05]  /*6ec0*/  BSYNC B1 ;  /* 0x0000000000017941 */ /* 0x000fea0003800000 */
.L_x_230:
[----:B-----5:R-:W-:Y:S01]  /*6ed0*/  FMUL R12, R174, R155 ;  /* 0x0000009bae0c7220 */ /* 0x020fe20000400000 */
[----:B------:R-:W-:Y:S01]  /*6ee0*/  ISETP.GT.AND P3, PT, R0, 0x50, P0 ;  /* 0x000000500000780c */ /* 0x000fe20000764270 */
[----:B------:R-:W-:Y:S02]  /*6ef0*/  BSSY B1, `(.L_x_232) ;  /* 0x0000005000017945 */ /* 0x000fe40003800000 */
[----:B------:R-:W-:-:S05]  /*6f00*/  FFMA R63, R63, R154, R12 ;  /* 0x0000009a3f3f7223 */ /* 0x000fca000000000c */
[----:B------:R0:W-:Y:S05]  /*6f10*/  @P2 STG.E desc[UR36][R8.64+0x124], R63 ;  /* 0x0001243f08002986 */ /* 0x0001ea000c101924 */
[----:B------:R-:W-:Y:S05]  /*6f20*/  @!P3 BRA `(.L_x_233) ;  /* 0x000000000004b947 */ /* 0x000fea0003800000 */
[----:B------:R0:W5:Y:S02]  /*6f30*/  LDG.E.LTC128B R174, desc[UR36][R4.64+0x140] ;  /* 0x0001402404ae7981 */ /* 0x000164000c1e1920 */
.L_x_233:
[----:B------:R-:W-:Y:S05]  /*6f40*/  BSYNC B1 ;  /* 0x0000000000017941 */ /* 0x000fea0003800000 */
.L_x_232:
[----:B0----5:R-:W-:Y:S01]  /*6f50*/  FMUL R3, R174, R155 ;  /* 0x0000009bae037220 */ /* 0x021fe20000400000 */
[----:B------:R-:W-:Y:S01]  /*6f60*/  ISETP.GT.AND P2, PT, R0, 0x51, P0 ;  /* 0x000000510000780c */ /* 0x000fe20000744270 */
[----:B------:R-:W-:Y:S02]  /*6f70*/  BSSY B1, `(.L_x_234) ;  /* 0x0000005000017945 */ /* 0x000fe40003800000 */
[----:B------:R-:W-:-:S05]  /*6f80*/  FFMA R3, R64, R154, R3 ;  /* 0x0000009a40037223 */ /* 0x000fca0000000003 */
[----:B------:R0:W-:Y:S05]  /*6f90*/  @P3 STG.E desc[UR36][R6.64+0x140], R3 ;  /* 0x0001400306003986 */ /* 0x0001ea000c101924 */
[----:B------:R-:W-:Y:S05]  /*6fa0*/  @!P2 BRA `(.L_x_235) ;  /* 0x000000000004a947 */ /* 0x000fea0003800000 */
[----:B------:R0:W5:Y:S02]  /*6fb0*/  LDG.E.LTC128B R174, desc[UR36][R4.64+0x144] ;  /* 0x0001442404ae7981 */ /* 0x000164000c1e1920 */
.L_x_235:
[----:B------:R-:W-:Y:S05]  /*6fc0*/  BSYNC B1 ;  /* 0x0000000000017941 */ /* 0x000fea0003800000 */
.L_x_234:
[----:B-----5:R-:W-:Y:S01]  /*6fd0*/  FMUL R12, R174, R155 ;  /* 0x0000009bae0c7220 */ /* 0x020fe20000400000 */
[----:B------:R-:W-:Y:S01]  /*6fe0*/  ISETP.GT.AND P3, PT, R0, 0x50, P1 ;  /* 0x000000500000780c */ /* 0x000fe20000f64270 */
[----:B------:R-:W-:Y:S02]  /*6ff0*/  BSSY B1, `(.L_x_236) ;  /* 0x0000005000017945 */ /* 0x000fe40003800000 */
[----:B------:R-:W-:-:S05]  /*7000*/  FFMA R65, R65, R154, R12 ;  /* 0x0000009a41417223 */ /* 0x000fca000000000c */
[----:B------:R0:W-:Y:S05]  /*7010*/  @P2 STG.E desc[UR36][R6.64+0x144], R65 ;  /* 0x0001444106002986 */ /* 0x0001ea000c101924 */
[----:B------:R-:W-:Y:S05]  /*7020*/  @!P3 BRA `(.L_x_237) ;  /* 0x000000000004b947 */ /* 0x000fea0003800000 */
[----:B------:R0:W5:Y:S02]  /*7030*/  LDG.E.LTC128B R174, desc[UR36][R10.64+0x140] ;  /* 0x000140240aae7981 */ /* 0x000164000c1e1920 */
.L_x_237:
[----:B------:R-:W-:Y:S05]  /*7040*/  BSYNC B1 ;  /* 0x0000000000017941 */ /* 0x000fea0003800000 */
.L_x_236:
[----:B0----5:R-:W-:Y:S01]  /*7050*/  FMUL R3, R174, R155 ;  /* 0x0000009bae037220 */ /* 0x021fe20000400000 */
[----:B------:R-:W-:Y:S01]  /*7060*/  ISETP.GT.AND P2, PT, R0, 0x51, P1 ;  /* 0x000000510000780c */ /* 0x000fe20000f44270 */
[----:B------:R-:W-:Y:S02]  /*7070*/  BSSY B1, `(.L_x_238) ;  /* 0x0000005000017945 */ /* 0x000fe40003800000 */
[----:B------:R-:W-:-:S05]  /*7080*/  FFMA R3, R66, R154, R3 ;  /* 0x0000009a42037223 */ /* 0x000fca0000000003 */
[----:B------:R0:W-:Y:S05]  /*7090*/  @P3 STG.E desc[UR36][R8.64+0x140], R3 ;  /* 0x0001400308003986 */ /* 0x0001ea000c101924 */
[----:B------:R-:W-:Y:S05]  /*70a0*/  @!P2 BRA `(.L_x_239) ;  /* 0x000000000004a947 */ /* 0x000fea0003800000 */
[----:B------:R0:W5:Y:S02]  /*70b0*/  LDG.E.LTC128B R174, desc[UR36][R10.64+0x144] ;  /* 0x000144240aae7981 */ /* 0x000164000c1e1920 */
.L_x_239:
[----:B------:R-:W-:Y:S05]  /*70c0*/  BSYNC B1 ;  /* 0x0000000000017941 */ /* 0x000fea0003800000 */
.L_x_238:
[----:B-----5:R-:W-:Y:S01]  /*70d0*/  FMUL R12, R174, R155 ;  /* 0x0000009bae0c7220 */ /* 0x020fe20000400000 */
[----:B------:R-:W-:Y:S01]  /*70e0*/  ISETP.GT.AND P3, PT, R0, 0x58, P0 ;  /* 0x000000580000780c */ /* 0x000fe20000764270 */
[----:B------:R-:W-:Y:S02]  /*70f0*/  BSSY B1, `(.L_x_240) ;  /* 0x0000005000017945 */ /* 0x000fe40003800000 */
[----:B------:R-:W-:-:S05]  /*7100*/  FFMA R67, R67, R154, R12 ;  /* 0x0000009a43437223 */ /* 0x000fca000000000c */
[----:B------:R0:W-:Y:S05]  /*7110*/  @P2 STG.E desc[UR36][R8.64+0x144], R67 ;  /* 0x0001444308002986 */ /* 0x0001ea000c101924 */
[----:B------:R-:W-:Y:S05]  /*7120*/  @!P3 BRA `(.L_x_241) ;  /* 0x000000000004b947 */ /* 0x000fea0003800000 */
[----:B------:R0:W5:Y:S02]  /*7130*/  LDG.E.LTC128B R174, desc[UR36][R4.64+0x160] ;  /* 0x0001602404ae7981 */ /* 0x000164000c1e1920 */
.L_x_241:
[----:B------:R-:W-:Y:S05]  /*7140*/  BSYNC B1 ;  /* 0x0000000000017941 */ /* 0x000fea0003800000 */
.L_x_240:
[----:B0----5:R-:W-:Y:S01]  /*7150*/  FMUL R3, R174, R155 ;  /* 0x0000009bae037220 */ /* 0x021fe20000400000 */
[----:B------:R-:W-:Y:S01]  /*7160*/  ISETP.GT.AND P2, PT, R0, 0x59, P0 ;  /* 0x000000590000780c */ /* 0x000fe20000744270 */
[----:B------:R-:W-:Y:S02]  /*7170*/  BSSY B1, `(.L_x_242) ;  /* 0x0000005000017945 */ /* 0x000fe40003800000 */
[----:B------:R-:W-:-:S05]  /*7180*/  FFMA R3, R68, R154, R3 ;  /* 0x0000009a44037223 */ /* 0x000fca0000000003 */
[----:B------:R0:W-:Y:S05]  /*7190*/  @P3 STG.E desc[UR36][R6.64+0x160], R3 ;  /* 0x0001600306003986 */ /* 0x0001ea000c101924 */
[----:B------:R-:W-:Y:S05]  /*71a0*/  @!P2 BRA `(.L_x_243) ;  /* 0x000000000004a947 */ /* 0x000fea0003800000 */
[----:B------:R0:W5:Y:S02]  /*71b0*/  LDG.E.LTC128B R174, desc[UR36][R4.64+0x164] ;  /* 0x0001642404ae7981 */ /* 0x000164000c1e1920 */
.L_x_243:
[----:B------:R-:W-:Y:S05]  /*71c0*/  BSYNC B1 ;  /* 0x0000000000017941 */ /* 0x000fea0003800000 */
.L_x_242:
[----:B-----5:R-:W-:Y:S01]  /*71d0*/  FMUL R12, R174, R155 ;  /* 0x0000009bae0c7220 */ /* 0x020fe20000400000 */
[----:B------:R-:W-:Y:S01]  /*71e0*/  ISETP.GT.AND P3, PT, R0, 0x58, P1 ;  /* 0x000000580000780c */ /* 0x000fe20000f64270 */
[----:B------:R-:W-:Y:S02]  /*71f0*/  BSSY B1, `(.L_x_244) ;  /* 0x0000005000017945 */ /* 0x000fe40003800000 */
[----:B------:R-:W-:-:S05]  /*7200*/  FFMA R69, R69, R154, R12 ;  /* 0x0000009a45457223 */ /* 0x000fca000000000c */
[----:B------:R0:W-:Y:S05]  /*7210*/  @P2 STG.E desc[UR36][R6.64+0x164], R69 ;  /* 0x0001644506002986 */ /* 0x0001ea000c101924 */
[----:B------:R-:W-:Y:S05]  /*7220*/  @!P3 BRA `(.L_x_245) ;  /* 0x000000000004b947 */ /* 0x000fea0003800000 */
[----:B------:R0:W5:Y:S02]  /*7230*/  LDG.E.LTC128B R174, desc[UR36][R10.64+0x160] ;  /* 0x000160240aae7981 */ /* 0x000164000c1e1920 */
.L_x_245:
[----:B------:R-:W-:Y:S05]  /*7240*/  BSYNC B1 ;  /* 0x0000000000017941 */ /* 0x000fea0003800000 */
.L_x_244:
[----:B0----5:R-:W-:Y:S01]  /*7250*/  FMUL R3, R174, R155 ;  /* 0x0000009bae037220 */ /* 0x021fe20000400000 */
[----:B------:R-:W-:Y:S01]  /*7260*/  ISETP.GT.AND P2, PT, R0, 0x59, P1 ;  /* 0x000000590000780c */ /* 0x000fe20000f44270 */
[----:B------:R-:W-:Y:S02]  /*7270*/  BSSY B1, `(.L_x_246) ;  /* 0x0000005000017945 */ /* 0x000fe40003800000 */
[----:B------:R-:W-:-:S05]  /*7280*/  FFMA R3, R70, R154, R3 ;  /* 0x0000009a46037223 */ /* 0x000fca0000000003 */
[----:B------:R0:W-:Y:S05]  /*7290*/  @P3 STG.E desc[UR36][R8.64+0x160], R3 ;  /* 0x0001600308003986 */ /* 0x0001ea000c101924 */
[----:B------:R-:W-:Y:S05]  /*72a0*/  @!P2 BRA `(.L_x_247) ;  /* 0x000000000004a947 */ /* 0x000fea0003800000 */
[----:B------:R0:W5:Y:S02]  /*72b0*/  LDG.E.LTC128B R174, desc[UR36][R10.64+0x164] ;  /* 0x000164240aae7981 */ /* 0x000164000c1e1920 */
.L_x_247:
[----:B------:R-:W-:Y:S05]  /*72c0*/  BSYNC B1 ;  /* 0x0000000000017941 */ /* 0x000fea0003800000 */
.L_x_246:
[----:B-----5:R-:W-:Y:S01]  /*72d0*/  FMUL R12, R174, R155 ;  /* 0x0000009bae0c7220 */ /* 0x020fe20000400000 */
[----:B------:R-:W-:Y:S01]  /*72e0*/  ISETP.GT.AND P3, PT, R0, 0x60, P0 ;  /* 0x000000600000780c */ /* 0x000fe20000764270 */
[----:B------:R-:W-:Y:S02]  /*72f0*/  BSSY B1, `(.L_x_248) ;  /* 0x0000005000017945 */ /* 0x000fe40003800000 */
[----:B------:R-:W-:-:S05]  /*7300*/  FFMA R71, R71, R154, R12 ;  /* 0x0000009a47477223 */ /* 0x000fca000000000c */
[----:B------:R0:W-:Y:S05]  /*7310*/  @P2 STG.E desc[UR36][R8.64+0x164], R71 ;  /* 0x0001644708002986 */ /* 0x0001ea000c101924 */
[----:B------:R-:W-:Y:S05]  /*7320*/  @!P3 BRA `(.L_x_249) ;  /* 0x000000000004b947 */ /* 0x000fea0003800000 */
[----:B------:R0:W5:Y:S02]  /*7330*/  LDG.E.LTC128B R174, desc[UR36][R4.64+0x180] ;  /* 0x0001802404ae7981 */ /* 0x000164000c1e1920 */
.L_x_249:
[----:B------:R-:W-:Y:S05]  /*7340*/  BSYNC B1 ;  /* 0x0000000000017941 */ /* 0x000fea0003800000 */
.L_x_248:
[----:B0----5:R-:W-:Y:S01]  /*7350*/  FMUL R3, R174, R155 ;  /* 0x0000009bae037220 */ /* 0x021fe20000400000 */
[----:B------:R-:W-:Y:S01]  /*7360*/  ISETP.GT.AND P2, PT, R0, 0x61, P0 ;  /* 0x000000610000780c */ /* 0x000fe20000744270 */
[----:B------:R-:W-:Y:S02]  /*7370*/  BSSY B1, `(.L_x_250) ;  /* 0x0000005000017945 */ /* 0x000fe40003800000 */
[----:B------:R-:W-:-:S05]  /*7380*/  FFMA R3, R72, R154, R3 ;  /* 0x0000009a48037223 */ /* 0x000fca0000000003 */
[----:B------:R0:W-:Y:S05]  /*7390*/  @P3 STG.E desc[UR36][R6.64+0x180], R3 ;  /* 0x0001800306003986 */ /* 0x0001ea000c101924 */
[----:B------:R-:W-:Y:S05]  /*73a0*/  @!P2 BRA `(.L_x_251) ;  /* 0x000000000004a947 */ /* 0x000fea0003800000 */
[----:B------:R0:W5:Y:S02]  /*73b0*/  LDG.E.LTC128B R174, desc[UR36][R4.64+0x184] ;  /* 0x0001842404ae7981 */ /* 0x000164000c1e1920 */
.L_x_251:
[----:B------:R-:W-:Y:S05]  /*73c0*/  BSYNC B1 ;  /* 0x0000000000017941 */ /* 0x000fea0003800000 */
.L_x_250:
[----:B-----5:R-:W-:Y:S01]  /*73d0*/  FMUL R12, R174, R155 ;  /* 0x0000009bae0c7220 */ /* 0x020fe20000400000 */
[----:B------:R-:W-:Y:S01]  /*73e0*/  ISETP.GT.AND P3, PT, R0, 0x60, P1 ;  /* 0x000000600000780c */ /* 0x000fe20000f64270 */
[----:B------:R-:W-:Y:S02]  /*73f0*/  BSSY B1, `(.L_x_252) ;  /* 0x0000005000017945 */ /* 0x000fe40003800000 */
[----:B------:R-:W-:-:S05]  /*7400*/  FFMA R73, R73, R154, R12 ;  /* 0x0000009a49497223 */ /* 0x000fca000000000c */
[----:B------:R0:W-:Y:S05]  /*7410*/  @P2 STG.E desc[UR36][R6.64+0x184], R73 ;  /* 0x0001844906002986 */ /* 0x0001ea000c101924 */
[----:B------:R-:W-:Y:S05]  /*7420*/  @!P3 BRA `(.L_x_253) ;  /* 0x000000000004b947 */ /* 0x000fea0003800000 */
[----:B------:R0:W5:Y:S02]  /*7430*/  LDG.E.LTC128B R174, desc[UR36][R10.64+0x180] ;  /* 0x000180240aae7981 */ /* 0x000164000c1e1920 */
.L_x_253:
[----:B------:R-:W-:Y:S05]  /*7440*/  BSYNC B1 ;  /* 0x0000000000017941 */ /* 0x000fea0003800000 */
.L_x_252:
[----:B0----5:R-:W-:Y:S01]  /*7450*/  FMUL R3, R174, R155 ;  /* 0x0000009bae037220 */ /* 0x021fe20000400000 */
[----:B------:R-:W-:Y:S01]  /*7460*/  ISETP.GT.AND P2, PT, R0, 0x61, P1 ;  /* 0x000000610000780c */ /* 0x000fe20000f44270 */
[----:B------:R-:W-:Y:S02]  /*7470*/  BSSY B1, `(.L_x_254) ;  /* 0x0000005000017945 */ /* 0x000fe40003800000 */
[----:B------:R-:W-:-:S05]  /*7480*/  FFMA R3, R74, R154, R3 ;  /* 0x0000009a4a037223 */ /* 0x000fca0000000003 */
[----:B------:R0:W-:Y:S05]  /*7490*/  @P3 STG.E desc[UR36][R8.64+0x180], R3 ;  /* 0x0001800308003986 */ /* 0x0001ea000c101924 */
[----:B------:R-:W-:Y:S05]  /*74a0*/  @!P2 BRA `(.L_x_255) ;  /* 0x000000000004a947 */ /* 0x000fea0003800000 */
[----:B------:R0:W5:Y:S02]  /*74b0*/  LDG.E.LTC128B R174, desc[UR36][R10.64+0x184] ;  /* 0x000184240aae7981 */ /* 0x000164000c1e1920 */
.L_x_255:
[----:B------:R-:W-:Y:S05]  /*74c0*/  BSYNC B1 ;  /* 0x0000000000017941 */ /* 0x000fea0003800000 */
.L_x_254:
[----:B-----5:R-:W-:Y:S01]  /*74d0*/  FMUL R12, R174, R155 ;  /* 0x0000009bae0c7220 */ /* 0x020fe20000400000 */
[----:B------:R-:W-:Y:S01]  /*74e0*/  ISETP.GT.AND P3, PT, R0, 0x68, P0 ;  /* 0x000000680000780c */ /* 0x000fe20000764270 */
[----:B------:R-:W-:Y:S02]  /*74f0*/  BSSY B1, `(.L_x_256) ;  /* 0x0000005000017945 */ /* 0x000fe40003800000 */
[----:B------:R-:W-:-:S05]  /*7500*/  FFMA R75, R75, R154, R12 ;  /* 0x0000009a4b4b7223 */ /* 0x000fca000000000c */
[----:B------:R0:W-:Y:S05]  /*7510*/  @P2 STG.E desc[UR36][R8.64+0x184], R75 ;  /* 0x0001844b08002986 */ /* 0x0001ea000c101924 */
[----:B------:R-:W-:Y:S05]  /*7520*/  @!P3 BRA `(.L_x_257) ;  /* 0x000000000004b947 */ /* 0x000fea0003800000 */
[----:B------:R0:W5:Y:S02]  /*7530*/  LDG.E.LTC128B R174, desc[UR36][R4.64+0x1a0] ;  /* 0x0001a02404ae7981 */ /* 0x000164000c1e1920 */
.L_x_257:
[----:B------:R-:W-:Y:S05]  /*7540*/  BSYNC B1 ;  /* 0x0000000000017941 */ /* 0x000fea0003800000 */
.L_x_256:
[----:B0----5:R-:W-:Y:S01]  /*7550*/  FMUL R3, R174, R155 ;  /* 0x0000009bae037220 */ /* 0x021fe20000400000 */
[----:B------:R-:W-:Y:S01]  /*7560*/  ISETP.GT.AND P2, PT, R0, 0x69, P0 ;  /* 0x000000690000780c */ /* 0x000fe20000744270 */
[----:B------:R-:W-:Y:S02]  /*7570*/  BSSY B1, `(.L_x_258) ;  /* 0x0000005000017945 */ /* 0x000fe40003800000 */
[----:B------:R-:W-:-:S05]  /*7580*/  FFMA R3, R76, R154, R3 ;  /* 0x0000009a4c037223 */ /* 0x000fca0000000003 */
[----:B------:R0:W-:Y:S05]  /*7590*/  @P3 STG.E desc[UR36][R6.64+0x1a0], R3 ;  /* 0x0001a00306003986 */ /* 0x0001ea000c101924 */
[----:B------:R-:W-:Y:S05]  /*75a0*/  @!P2 BRA `(.L_x_259) ;  /* 0x000000000004a947 */ /* 0x000fea0003800000 */
[----:B------:R0:W5:Y:S02]  /*75b0*/  LDG.E.LTC128B R174, desc[UR36][R4.64+0x1a4] ;  /* 0x0001a42404ae7981 */ /* 0x000164000c1e1920 */
.L_x_259:
[----:B------:R-:W-:Y:S05]  /*75c0*/  BSYNC B1 ;  /* 0x0000000000017941 */ /* 0x000fea0003800000 */
.L_x_258:
[----:B-----5:R-:W-:Y:S01]  /*75d0*/  FMUL R12, R174, R155 ;  /* 0x0000009bae0c7220 */ /* 0x020fe20000400000 */
[----:B------:R-:W-:Y:S01]  /*75e0*/  ISETP.GT.AND P3, PT, R0, 0x68, P1 ;  /* 0x000000680000780c */ /* 0x000fe20000f64270 */
[----:B------:R-:W-:Y:S02]  /*75f0*/  BSSY B1, `(.L_x_260) ;  /* 0x0000005000017945 */ /* 0x000fe40003800000 */
[----:B------:R-:W-:-:S05]  /*7600*/  FFMA R77, R77, R154, R12 ;  /* 0x0000009a4d4d7223 */ /* 0x000fca000000000c */
[----:B------:R0:W-:Y:S05]  /*7610*/  @P2 STG.E desc[UR36][R6.64+0x1a4], R77 ;  /* 0x0001a44d06002986 */ /* 0x0001ea000c101924 */
[----:B------:R-:W-:Y:S05]  /*7620*/  @!P3 BRA `(.L_x_261) ;  /* 0x000000000004b947 */ /* 0x000fea0003800000 */
[----:B------:R0:W5:Y:S02]  /*7630*/  LDG.E.LTC128B R174, desc[UR36][R10.64+0x1a0] ;  /* 0x0001a0240aae7981 */ /* 0x000164000c1e1920 */
.L_x_261:
[----:B------:R-:W-:Y:S05]  /*7640*/  BSYNC B1 ;  /* 0x0000000000017941 */ /* 0x000fea0003800000 */
.L_x_260:
[----:B0----5:R-:W-:Y:S01]  /*7650*/  FMUL R3, R174, R155 ;  /* 0x0000009bae037220 */ /* 0x021fe20000400000 */
[----:B------:R-:W-:Y:S01]  /*7660*/  ISETP.GT.AND P2, PT, R0, 0x69, P1 ;  /* 0x000000690000780c */ /* 0x000fe20000f44270 */
[----:B------:R-:W-:Y:S02]  /*7670*/  BSSY B1, `(.L_x_262) ;  /* 0x0000005000017945 */ /* 0x000fe40003800000 */
[----:B------:R-:W-:-:S05]  /*7680*/  FFMA R3, R78, R154, R3 ;  /* 0x0000009a4e037223 */ /* 0x000fca0000000003 */
[----:B------:R0:W-:Y:S05]  /*7690*/  @P3 STG.E desc[UR36][R8.64+0x1a0], R3 ;  /* 0x0001a00308003986 */ /* 0x0001ea000c101924 */
[----:B------:R-:W-:Y:S05]  /*76a0*/  @!P2 BRA `(.L_x_263) ;  /* 0x000000000004a947 */ /* 0x000fea0003800000 */
[----:B------:R0:W5:Y:S02]  /*76b0*/  LDG.E.LTC128B R174, desc[UR36][R10.64+0x1a4] ;  /* 0x0001a4240aae7981 */ /* 0x000164000c1e1920 */
.L_x_263:
[----:B------:R-:W-:Y:S05]  /*76c0*/  BSYNC B1 ;  /* 0x0000000000017941 */ /* 0x000fea0003800000 */
.L_x_262:
[----:B-----5:R-:W-:Y:S01]  /*76d0*/  FMUL R12, R174, R155 ;  /* 0x0000009bae0c7220 */ /* 0x020fe20000400000 */
[----:B------:R-:W-:Y:S01]  /*76e0*/  ISETP.GT.AND P3, PT, R0, 0x70, P0 ;  /* 0x000000700000780c */ /* 0x000fe20000764270 */
[----:B------:R-:W-:Y:S02]  /*76f0*/  BSSY B1, `(.L_x_264) ;  /* 0x0000005000017945 */ /* 0x000fe40003800000 */
[----:B------:R-:W-:-:S05]  /*7700*/  FFMA R79, R79, R154, R12 ;  /* 0x0000009a4f4f7223 */ /* 0x000fca000000000c */
[----:B------:R0:W-:Y:S05]  /*7710*/  @P2 STG.E desc[UR36][R8.64+0x1a4], R79 ;  /* 0x0001a44f08002986 */ /* 0x0001ea000c101924 */
[----:B------:R-:W-:Y:S05]  /*7720*/  @!P3 BRA `(.L_x_265) ;  /* 0x000000000004b947 */ /* 0x000fea0003800000 */
[----:B------:R0:W5:Y:S02]  /*7730*/  LDG.E.LTC128B R174, desc[UR36][R4.64+0x1c0] ;  /* 0x0001c02404ae7981 */ /* 0x000164000c1e1920 */
.L_x_265:
[----:B------:R-:W-:Y:S05]  /*7740*/  BSYNC B1 ;  /* 0x0000000000017941 */ /* 0x000fea0003800000 */
.L_x_264:
[----:B0----5:R-:W-:Y:S01]  /*7750*/  FMUL R3, R174, R155 ;  /* 0x0000009bae037220 */ /* 0x021fe20000400000 */
[----:B------:R-:W-:Y:S01]  /*7760*/  ISETP.GT.AND P2, PT, R0, 0x71, P0 ;  /* 0x000000710000780c */ /* 0x000fe20000744270 */
[----:B------:R-:W-:Y:S02]  /*7770*/  BSSY B1, `(.L_x_266) ;  /* 0x0000005000017945 */ /* 0x000fe40003800000 */
[----:B------:R-:W-:-:S05]  /*7780*/  FFMA R3, R80, R154, R3 ;  /* 0x0000009a50037223 */ /* 0x000fca0000000003 */
[----:B------:R0:W-:Y:S05]  /*7790*/  @P3 STG.E desc[UR36][R6.64+0x1c0], R3 ;  /* 0x0001c00306003986 */ /* 0x0001ea000c101924 */
[----:B------:R-:W-:Y:S05]  /*77a0*/  @!P2 BRA `(.L_x_267) ;  /* 0x000000000004a947 */ /* 0x000fea0003800000 */
[----:B------:R0:W5:Y:S02]  /*77b0*/  LDG.E.LTC128B R174, desc[UR36][R4.64+0x1c4] ;  /* 0x0001c42404ae7981 */ /* 0x000164000c1e1920 */
.L_x_267:
[----:B------:R-:W-:Y:S05]  /*77c0*/  BSYNC B1 ;  /* 0x0000000000017941 */ /* 0x000fea0003800000 */
.L_x_266:
[----:B-----5:R-:W-:Y:S01]  /*77d0*/  FMUL R12, R174, R155 ;  /* 0x0000009bae0c7220 */ /* 0x020fe20000400000 */
[----:B------:R-:W-:Y:S01]  /*77e0*/  ISETP.GT.AND P3, PT, R0, 0x70, P1 ;  /* 0x000000700000780c */ /* 0x000fe20000f64270 */
[----:B------:R-:W-:Y:S02]  /*77f0*/  BSSY B1, `(.L_x_268) ;  /* 0x0000005000017945 */ /* 0x000fe40003800000 */
[----:B------:R-:W-:-:S05]  /*7800*/  FFMA R81, R81, R154, R12 ;  /* 0x0000009a51517223 */ /* 0x000fca000000000c */
[----:B------:R0:W-:Y:S05]  /*7810*/  @P2 STG.E desc[UR36][R6.64+0x1c4], R81 ;  /* 0x0001c45106002986 */ /* 0x0001ea000c101924 */
[----:B------:R-:W-:Y:S05]  /*7820*/  @!P3 BRA `(.L_x_269) ;  /* 0x000000000004b947 */ /* 0x000fea0003800000 */
[----:B------:R0:W5:Y:S02]  /*7830*/  LDG.E.LTC128B R174, desc[UR36][R10.64+0x1c0] ;  /* 0x0001c0240aae7981 */ /* 0x000164000c1e1920 */
.L_x_269:
[----:B------:R-:W-:Y:S05]  /*7840*/  BSYNC B1 ;  /* 0x0000000000017941 */ /* 0x000fea0003800000 */
.L_x_268:
[----:B0----5:R-:W-:Y:S01]  /*7850*/  FMUL R3, R174, R155 ;  /* 0x0000009bae037220 */ /* 0x021fe20000400000 */
[----:B------:R-:W-:Y:S01]  /*7860*/  ISETP.GT.AND P2, PT, R0, 0x71, P1 ;  /* 0x000000710000780c */ /* 0x000fe20000f44270 */
[----:B------:R-:W-:Y:S02]  /*7870*/  BSSY B1, `(.L_x_270) ;  /* 0x0000005000017945 */ /* 0x000fe40003800000 */
[----:B------:R-:W-:-:S05]  /*7880*/  FFMA R3, R82, R154, R3 ;  /* 0x0000009a52037223 */ /* 0x000fca0000000003 */
[----:B------:R0:W-:Y:S05]  /*7890*/  @P3 STG.E desc[UR36][R8.64+0x1c0], R3 ;  /* 0x0001c00308003986 */ /* 0x0001ea000c101924 */
[----:B------:R-:W-:Y:S05]  /*78a0*/  @!P2 BRA `(.L_x_271) ;  /* 0x000000000004a947 */ /* 0x000fea0003800000 */
[----:B------:R0:W5:Y:S02]  /*78b0*/  LDG.E.LTC128B R174, desc[UR36][R10.64+0x1c4] ;  /* 0x0001c4240aae7981 */ /* 0x000164000c1e1920 */
.L_x_271:
[----:B------:R-:W-:Y:S05]  /*78c0*/  BSYNC B1 ;  /* 0x0000000000017941 */ /* 0x000fea0003800000 */
.L_x_270:
[----:B-----5:R-:W-:Y:S01]  /*78d0*/  FMUL R12, R174, R155 ;  /* 0x0000009bae0c7220 */ /* 0x020fe20000400000 */
[----:B------:R-:W-:Y:S01]  /*78e0*/  ISETP.GT.AND P3, PT, R0, 0x78, P0 ;  /* 0x000000780000780c */ /* 0x000fe20000764270 */
[----:B------:R-:W-:Y:S02]  /*78f0*/  BSSY B1, `(.L_x_272) ;  /* 0x0000005000017945 */ /* 0x000fe40003800000 */
[----:B------:R-:W-:-:S05]  /*7900*/  FFMA R83, R83, R154, R12 ;  /* 0x0000009a53537223 */ /* 0x000fca000000000c */
[----:B------:R0:W-:Y:S05]  /*7910*/  @P2 STG.E desc[UR36][R8.64+0x1c4], R83 ;  /* 0x0001c45308002986 */ /* 0x0001ea000c101924 */
[----:B------:R-:W-:Y:S05]  /*7920*/  @!P3 BRA `(.L_x_273) ;  /* 0x000000000004b947 */ /* 0x000fea0003800000 */
[----:B------:R0:W5:Y:S02]  /*7930*/  LDG.E.LTC128B R174, desc[UR36][R4.64+0x1e0] ;  /* 0x0001e02404ae7981 */ /* 0x000164000c1e1920 */
.L_x_273:
[----:B------:R-:W-:Y:S05]  /*7940*/  BSYNC B1 ;  /* 0x0000000000017941 */ /* 0x000fea0003800000 */
.L_x_272:
[----:B0----5:R-:W-:Y:S01]  /*7950*/  FMUL R3, R174, R155 ;  /* 0x0000009bae037220 */ /* 0x021fe20000400000 */
[----:B------:R-:W-:Y:S01]  /*7960*/  ISETP.GT.AND P0, PT, R0, 0x79, P0 ;  /* 0x000000790000780c */ /* 0x000fe20000704270 */
[----:B------:R-:W-:Y:S02]  /*7970*/  BSSY B1, `(.L_x_274) ;  /* 0x0000005000017945 */ /* 0x000fe40003800000 */
[----:B------:R-:W-:-:S05]  /*7980*/  FFMA R3, R84, R154, R3 ;  /* 0x0000009a54037223 */ /* 0x000fca0000000003 */
[----:B------:R0:W-:Y:S05]  /*7990*/  @P3 STG.E desc[UR36][R6.64+0x1e0], R3 ;  /* 0x0001e00306003986 */ /* 0x0001ea000c101924 */
[----:B------:R-:W-:Y:S05]  /*79a0*/  @!P0 BRA `(.L_x_275) ;  /* 0x0000000000048947 */ /* 0x000fea0003800000 */
[----:B------:R0:W5:Y:S02]  /*79b0*/  LDG.E.LTC128B R174, desc[UR36][R4.64+0x1e4] ;  /* 0x0001e42404ae7981 */ /* 0x000164000c1e1920 */
.L_x_275:
[----:B------:R-:W-:Y:S05]  /*79c0*/  BSYNC B1 ;  /* 0x0000000000017941 */ /* 0x000fea0003800000 */
.L_x_274:
[----:B0-2--5:R-:W-:Y:S01]  /*79d0*/  FMUL R4, R174, R155 ;  /* 0x0000009bae047220 */ /* 0x025fe20000400000 */
[----:B------:R-:W-:Y:S01]  /*79e0*/  ISETP.GT.AND P2, PT, R0, 0x78, P1 ;  /* 0x000000780000780c */ /* 0x000fe20000f44270 */
[----:B------:R-:W-:Y:S02]  /*79f0*/  BSSY B1, `(.L_x_276) ;  /* 0x0000005000017945 */ /* 0x000fe40003800000 */
[----:B------:R-:W-:-:S05]  /*7a00*/  FFMA R85, R85, R154, R4 ;  /* 0x0000009a55557223 */ /* 0x000fca0000000004 */
[----:B------:R0:W-:Y:S05]  /*7a10*/  @P0 STG.E desc[UR36][R6.64+0x1e4], R85 ;  /* 0x0001e45506000986 */ /* 0x0001ea000c101924 */
[----:B------:R-:W-:Y:S05]  /*7a20*/  @!P2 BRA `(.L_x_277) ;  /* 0x000000000004a947 */ /* 0x000fea0003800000 */
[----:B------:R2:W5:Y:S02]  /*7a30*/  LDG.E.LTC128B R174, desc[UR36][R10.64+0x1e0] ;  /* 0x0001e0240aae7981 */ /* 0x000564000c1e1920 */
.L_x_277:
[----:B------:R-:W-:Y:S05]  /*7a40*/  BSYNC B1 ;  /* 0x0000000000017941 */ /* 0x000fea0003800000 */
.L_x_276:
[----:B-----5:R-:W-:Y:S01]  /*7a50*/  FMUL R3, R174, R155 ;  /* 0x0000009bae037220 */ /* 0x020fe20000400000 */
[----:B------:R-:W-:Y:S01]  /*7a60*/  @P2 IMAD.MOV.U32 R4, RZ, RZ, R8 ;  /* 0x000000ffff042224 */ /* 0x000fe200078e0008 */
[----:B------:R-:W-:Y:S01]  /*7a70*/  @P2 MOV R5, R9 ;  /* 0x0000000900052202 */ /* 0x000fe20000000f00 */
[----:B------:R-:W-:Y:S01]  /*7a80*/  BSSY B1, `(.L_x_278) ;  /* 0x0000006000017945 */ /* 0x000fe20003800000 */
[----:B------:R-:W-:Y:S01]  /*7a90*/  FFMA R3, R86, R154, R3 ;  /* 0x0000009a56037223 */ /* 0x000fe20000000003 */
[----:B------:R-:W-:-:S04]  /*7aa0*/  ISETP.GT.AND P1, PT, R0, 0x79, P1 ;  /* 0x000000790000780c */ /* 0x000fc80000f24270 */
[----:B------:R0:W-:Y:S09]  /*7ab0*/  @P2 STG.E desc[UR36][R4.64+0x1e0], R3 ;  /* 0x0001e00304002986 */ /* 0x0001f2000c101924 */
[----:B------:R-:W-:Y:S05]  /*7ac0*/  @!P1 BRA `(.L_x_279) ;  /* 0x0000000000049947 */ /* 0x000fea0003800000 */
[----:B------:R0:W5:Y:S02]  /*7ad0*/  LDG.E.LTC128B R174, desc[UR36][R10.64+0x1e4] ;  /* 0x0001e4240aae7981 */ /* 0x000164000c1e1920 */
.L_x_279:
[----:B------:R-:W-:Y:S05]  /*7ae0*/  BSYNC B1 ;  /* 0x0000000000017941 */ /* 0x000fea0003800000 */
.L_x_278:
[----:B-----5:R-:W-:-:S04]  /*7af0*/  FMUL R174, R174, R155 ;  /* 0x0000009baeae7220 */ /* 0x020fc80000400000 */
[----:B------:R-:W-:Y:S01]  /*7b00*/  FFMA R87, R87, R154, R174 ;  /* 0x0000009a57577223 */ /* 0x000fe200000000ae */
[----:B------:R-:W-:Y:S06]  /*7b10*/  @!P1 BRA `(.L_x_280) ;  /* 0x0000001c002c9947 */ /* 0x000fec0003800000 */
[----:B------:R0:W-:Y:S01]  /*7b20*/  STG.E desc[UR36][R8.64+0x1e4], R87 ;  /* 0x0001e45708007986 */ /* 0x0001e2000c101924 */
[----:B------:R-:W-:Y:S05]  /*7b30*/  BRA `(.L_x_280) ;  /* 0x0000001c00247947 */ /* 0x000fea0003800000 */
.L_x_29:
[----:B------:R-:W-:Y:S01]  /*7b40*/  ULDC.64 UR4, c[0x0][0x5c0] ;  /* 0x0001700000047ab9 */ /* 0x000fe20000000a00 */
[----:B------:R-:W-:Y:S01]  /*7b50*/  ISETP.GT.AND P4, PT, R0, 0x1, P0 ;  /* 0x000000010000780c */ /* 0x000fe20000784270 */
[-C--:B------:R-:W-:Y:S01]  /*7b60*/  FMUL R13, R88, R154.reuse ;  /* 0x0000009a580d7220 */ /* 0x080fe20000400000 */
[----:B------:R-:W-:Y:S01]  /*7b70*/  LEA R8, P1, R168, UR4, 0x2 ;  /* 0x00000004a8087c11 */ /* 0x000fe2000f8210ff */
[----:B------:R-:W-:Y:S01]  /*7b80*/  IMAD.SHL.U32 R7, R4, 0x20, RZ ;  /* 0x0000002004077824 */ /* 0x000fe200078e00ff */
[----:B------:R-:W-:Y:S01]  /*7b90*/  ISETP.GT.AND P2, PT, R3, 0x8, PT ;  /* 0x000000080300780c */ /* 0x000fe20003f44270 */
[-C--:B------:R-:W-:Y:S01]  /*7ba0*/  FMUL R89, R89, R154.reuse ;  /* 0x0000009a59597220 */ /* 0x080fe20000400000 */
[----:B------:R-:W-:Y:S01]  /*7bb0*/  LEA.HI.X R9, R168, UR5, R171, 0x2, P1 ;  /* 0x00000005a8097c11 */ /* 0x000fe200088f14ab */
[-C--:B------:R-:W-:Y:S01]  /*7bc0*/  FMUL R91, R91, R154.reuse ;  /* 0x0000009a5b5b7220 */ /* 0x080fe20000400000 */
[----:B------:R-:W-:Y:S01]  /*7bd0*/  ISETP.GT.AND P1, PT, R0, RZ, P2 ;  /* 0x000000ff0000720c */ /* 0x000fe20001724270 */
[-C--:B------:R-:W-:Y:S01]  /*7be0*/  FMUL R15, R92, R154.reuse ;  /* 0x0000009a5c0f7220 */ /* 0x080fe20000400000 */
[----:B------:R-:W-:Y:S01]  /*7bf0*/  SHF.L.U64.HI R6, R4, 0x5, R5 ;  /* 0x0000000504067819 */ /* 0x000fe20000010205 */
[----:B------:R0:W-:Y:S01]  /*7c00*/  @P3 STG.E desc[UR36][R8.64], R13 ;  /* 0x0000000d08003986 */ /* 0x0001e2000c101924 */
[C---:B------:R-:W-:Y:S01]  /*7c10*/  ISETP.GT.AND P3, PT, R0.reuse, 0x1, P2 ;  /* 0x000000010000780c */ /* 0x040fe20001764270 */
[----:B------:R-:W-:Y:S01]  /*7c20*/  FMUL R93, R93, R154 ;  /* 0x0000009a5d5d7220 */ /* 0x000fe20000400000 */
[----:B------:R-:W-:Y:S01]  /*7c30*/  IADD3 R10, P5, R7, R8, RZ ;  /* 0x00000008070a7210 */ /* 0x000fe20007fbe0ff */
[----:B------:R-:W-:Y:S01]  /*7c40*/  @P4 STG.E desc[UR36][R8.64+0x4], R89 ;  /* 0x0000045908004986 */ /* 0x000fe2000c101924 */
[----:B------:R-:W-:Y:S01]  /*7c50*/  ISETP.GT.AND P4, PT, R0, 0x8, P0 ;  /* 0x000000080000780c */ /* 0x000fe20000784270 */
[-C--:B------:R-:W-:Y:S01]  /*7c60*/  FMUL R21, R94, R154.reuse ;  /* 0x0000009a5e157220 */ /* 0x080fe20000400000 */
[-C--:B------:R-:W-:Y:S01]  /*7c70*/  FMUL R95, R95, R154.reuse ;  /* 0x0000009a5f5f7220 */ /* 0x080fe20000400000 */
[----:B------:R-:W-:Y:S01]  /*7c80*/  IMAD.X R11, R6, 0x1, R9, P5 ;  /* 0x00000001060b7824 */ /* 0x000fe200028e0609 */
[----:B------:R-:W-:Y:S01]  /*7c90*/  ISETP.GT.AND P5, PT, R0, 0x9, P0 ;  /* 0x000000090000780c */ /* 0x000fe200007a4270 */
[-C--:B------:R-:W-:Y:S01]  /*7ca0*/  FMUL R97, R97, R154.reuse ;  /* 0x0000009a61617220 */ /* 0x080fe20000400000 */
[-C--:B------:R-:W-:Y:S01]  /*7cb0*/  FMUL R99, R99, R154.reuse ;  /* 0x0000009a63637220 */ /* 0x080fe20000400000 */
[-C--:B0-----:R-:W-:Y:S01]  /*7cc0*/  FMUL R13, R90, R154.reuse ;  /* 0x0000009a5a0d7220 */ /* 0x081fe20000400000 */
[-C--:B------:R-:W-:Y:S01]  /*7cd0*/  FMUL R101, R101, R154.reuse ;  /* 0x0000009a65657220 */ /* 0x080fe20000400000 */
[-C--:B------:R-:W-:Y:S01]  /*7ce0*/  FMUL R103, R103, R154.reuse ;  /* 0x0000009a67677220 */ /* 0x080fe20000400000 */
[-C--:B------:R-:W-:Y:S01]  /*7cf0*/  FMUL R105, R105, R154.reuse ;  /* 0x0000009a69697220 */ /* 0x080fe20000400000 */
[-C--:B------:R-:W-:Y:S01]  /*7d00*/  FMUL R107, R107, R154.reuse ;  /* 0x0000009a6b6b7220 */ /* 0x080fe20000400000 */
[----:B------:R0:W-:Y:S01]  /*7d10*/  @P1 STG.E desc[UR36][R10.64], R13 ;  /* 0x0000000d0a001986 */ /* 0x0001e2000c101924 */
[C---:B------:R-:W-:Y:S01]  /*7d20*/  ISETP.GT.AND P1, PT, R0.reuse, 0x8, P2 ;  /* 0x000000080000780c */ /* 0x040fe20001724270 */
[-C--:B------:R-:W-:Y:S01]  /*7d30*/  FMUL R109, R109, R154.reuse ;  /* 0x0000009a6d6d7220 */ /* 0x080fe20000400000 */
[-C--:B------:R-:W-:Y:S01]  /*7d40*/  FMUL R111, R111, R154.reuse ;  /* 0x0000009a6f6f7220 */ /* 0x080fe20000400000 */
[----:B------:R-:W-:Y:S01]  /*7d50*/  @P3 STG.E desc[UR36][R10.64+0x4], R91 ;  /* 0x0000045b0a003986 */ /* 0x000fe2000c101924 */
[C---:B------:R-:W-:Y:S01]  /*7d60*/  ISETP.GT.AND P3, PT, R0.reuse, 0x9, P2 ;  /* 0x000000090000780c */ /* 0x040fe20001764270 */
[-C--:B------:R-:W-:Y:S01]  /*7d70*/  FMUL R113, R113, R154.reuse ;  /* 0x0000009a71717220 */ /* 0x080fe20000400000 */
[-C--:B------:R-:W-:Y:S01]  /*7d80*/  FMUL R115, R115, R154.reuse ;  /* 0x0000009a73737220 */ /* 0x080fe20000400000 */
[----:B------:R1:W-:Y:S01]  /*7d90*/  @P4 STG.E desc[UR36][R8.64+0x20], R15 ;  /* 0x0000200f08004986 */ /* 0x0003e2000c101924 */
[C---:B------:R-:W-:Y:S01]  /*7da0*/  ISETP.GT.AND P4, PT, R0.reuse, 0x10, P0 ;  /* 0x000000100000780c */ /* 0x040fe20000784270 */
[-C--:B------:R-:W-:Y:S01]  /*7db0*/  FMUL R117, R117, R154.reuse ;  /* 0x0000009a75757220 */ /* 0x080fe20000400000 */
[-C--:B------:R-:W-:Y:S01]  /*7dc0*/  FMUL R119, R119, R154.reuse ;  /* 0x0000009a77777220 */ /* 0x080fe20000400000 */
[----:B------:R-:W-:Y:S01]  /*7dd0*/  @P5 STG.E desc[UR36][R8.64+0x24], R93 ;  /* 0x0000245d08005986 */ /* 0x000fe2000c101924 */
[----:B------:R-:W-:Y:S01]  /*7de0*/  ISETP.GT.AND P5, PT, R0, 0x11, P0 ;  /* 0x000000110000780c */ /* 0x000fe200007a4270 */
[-C--:B0-----:R-:W-:Y:S01]  /*7df0*/  FMUL R13, R96, R154.reuse ;  /* 0x0000009a600d7220 */ /* 0x081fe20000400000 */
[-C--:B------:R-:W-:Y:S01]  /*7e00*/  FMUL R121, R121, R154.reuse ;  /* 0x0000009a79797220 */ /* 0x080fe20000400000 */
[----:B------:R0:W-:Y:S01]  /*7e10*/  @P1 STG.E desc[UR36][R10.64+0x20], R21 ;  /* 0x000020150a001986 */ /* 0x0001e2000c101924 */
[C---:B------:R-:W-:Y:S01]  /*7e20*/  ISETP.GT.AND P1, PT, R0.reuse, 0x10, P2 ;  /* 0x000000100000780c */ /* 0x040fe20001724270 */
[-C--:B------:R-:W-:Y:S01]  /*7e30*/  FMUL R123, R123, R154.reuse ;  /* 0x0000009a7b7b7220 */ /* 0x080fe20000400000 */
[-C--:B------:R-:W-:Y:S01]  /*7e40*/  FMUL R125, R125, R154.reuse ;  /* 0x0000009a7d7d7220 */ /* 0x080fe20000400000 */
[----:B------:R-:W-:Y:S01]  /*7e50*/  @P3 STG.E desc[UR36][R10.64+0x24], R95 ;  /* 0x0000245f0a003986 */ /* 0x000fe2000c101924 */
[----:B------:R-:W-:Y:S01]  /*7e60*/  ISETP.GT.AND P3, PT, R0, 0x11, P2 ;  /* 0x000000110000780c */ /* 0x000fe20001764270 */
[-C--:B-1----:R-:W-:Y:S01]  /*7e70*/  FMUL R15, R98, R154.reuse ;  /* 0x0000009a620f7220 */ /* 0x082fe20000400000 */
        /* <DEDUP_REMOVED lines=26> */
[----:B------:R-:W-:Y:S01]  /*8020*/  ISETP.GT.AND P1, PT, R0, 0x20, P2 ;  /* 0x000000200000780c */ /* 0x000fe20001724270 */
[-C--:B------:R-:W-:Y:S01]  /*8030*/  FMUL R147, R147, R154.reuse ;  /* 0x0000009a93937220 */ /* 0x080fe20000400000 */
[----:B------:R-:W-:Y:S01]  /*8040*/  SHF.L.U32 R23, R4, 0x9, RZ ;  /* 0x0000000904177819 */ /* 0x000fe200000006ff */
[----:B------:R-:W-:Y:S01]  /*8050*/  @P3 STG.E desc[UR36][R10.64+0x64], R103 ;  /* 0x000064670a003986 */ /* 0x000fe2000c101924 */
[----:B------:R-:W-:Y:S01]  /*8060*/  ISETP.GT.AND P3, PT, R0, 0x21, P2 ;  /* 0x000000210000780c */ /* 0x000fe20001764270 */
[-C--:B-1----:R-:W-:Y:S01]  /*8070*/  FMUL R21, R106, R154.reuse ;  /* 0x0000009a6a157220 */ /* 0x082fe20000400000 */
[-C--:B------:R-:W-:Y:S01]  /*8080*/  FMUL R149, R149, R154.reuse ;  /* 0x0000009a95957220 */ /* 0x080fe20000400000 */
[----:B------:R1:W-:Y:S01]  /*8090*/  @P4 STG.E desc[UR36][R8.64+0x80], R15 ;  /* 0x0000800f08004986 */ /* 0x0003e2000c101924 */
[----:B------:R-:W-:Y:S01]  /*80a0*/  ISETP.GT.AND P4, PT, R0, 0x28, P0 ;  /* 0x000000280000780c */ /* 0x000fe20000784270 */
[-C--:B------:R-:W-:Y:S01]  /*80b0*/  FMUL R151, R151, R154.reuse ;  /* 0x0000009a97977220 */ /* 0x080fe20000400000 */
[----:B------:R-:W-:Y:S01]  /*80c0*/  SHF.L.U64.HI R5, R4, 0x9, R5 ;  /* 0x0000000904057819 */ /* 0x000fe20000010205 */
        /* <DEDUP_REMOVED lines=86> */
[----:B------:R-:W-:-:S02]  /*8630*/  FMUL R87, R87, R154 ;  /* 0x0000009a57577220 */ /* 0x000fc40000400000 */
[----:B------:R-:W-:Y:S01]  /*8640*/  @P3 STG.E desc[UR36][R10.64+0x124], R127 ;  /* 0x0001247f0a003986 */ /* 0x000fe2000c101924 */
[----:B------:R-:W-:Y:S01]  /*8650*/  ISETP.GT.AND P3, PT, R0, 0x51, P2 ;  /* 0x000000510000780c */ /* 0x000fe20001764270 */
[----:B-1----:R-:W-:Y:S02]  /*8660*/  FMUL R21, R130, R154 ;  /* 0x0000009a82157220 */ /* 0x002fe40000400000 */
[----:B------:R1:W-:Y:S01]  /*8670*/  @P4 STG.E desc[UR36][R8.64+0x140], R15 ;  /* 0x0001400f08004986 */ /* 0x0003e2000c101924 */
[----:B------:R-:W-:-:S03]  /*8680*/  ISETP.GT.AND P4, PT, R0, 0x58, P0 ;  /* 0x000000580000780c */ /* 0x000fc60000784270 */
[----:B------:R-:W-:Y:S01]  /*8690*/  @P5 STG.E desc[UR36][R8.64+0x144], R129 ;  /* 0x0001448108005986 */ /* 0x000fe2000c101924 */
[----:B------:R-:W-:Y:S01]  /*86a0*/  ISETP.GT.AND P5, PT, R0, 0x59, P0 ;  /* 0x000000590000780c */ /* 0x000fe200007a4270 */
[----:B0-----:R-:W-:Y:S02]  /*86b0*/  FMUL R13, R132, R154 ;  /* 0x0000009a840d7220 */ /* 0x001fe40000400000 */
[----:B------:R0:W-:Y:S01]  /*86c0*/  @P1 STG.E desc[UR36][R10.64+0x140], R21 ;  /* 0x000140150a001986 */ /* 0x0001e2000c101924 */
[----:B------:R-:W-:-:S03]  /*86d0*/  ISETP.GT.AND P1, PT, R0, 0x58, P2 ;  /* 0x000000580000780c */ /* 0x000fc60001724270 */
        /* <DEDUP_REMOVED lines=32> */
[-C--:B-1----:R-:W-:Y:S02]  /*88e0*/  FMUL R15, R146, R154.reuse ;  /* 0x0000009a920f7220 */ /* 0x082fe40000400000 */
[----:B------:R1:W-:Y:S01]  /*88f0*/  @P4 STG.E desc[UR36][R8.64+0x1c0], R13 ;  /* 0x0001c00d08004986 */ /* 0x0003e2000c101924 */
[C---:B------:R-:W-:Y:S02]  /*8900*/  ISETP.GT.AND P4, PT, R0.reuse, 0x78, P0 ;  /* 0x000000780000780c */ /* 0x040fe40000784270 */
[----:B------:R-:W-:Y:S01]  /*8910*/  ISETP.GT.AND P0, PT, R0, 0x79, P0 ;  /* 0x000000790000780c */ /* 0x000fe20000704270 */
[----:B------:R-:W-:Y:S01]  /*8920*/  @P5 STG.E desc[UR36][R8.64+0x1c4], R145 ;  /* 0x0001c49108005986 */ /* 0x000fe2000c101924 */
[----:B0-----:R-:W-:-:S03]  /*8930*/  FMUL R21, R148, R154 ;  /* 0x0000009a94157220 */ /* 0x001fc60000400000 */
[----:B------:R0:W-:Y:S01]  /*8940*/  @P1 STG.E desc[UR36][R10.64+0x1c0], R15 ;  /* 0x0001c00f0a001986 */ /* 0x0001e2000c101924 */
[----:B------:R-:W-:-:S03]  /*8950*/  ISETP.GT.AND P1, PT, R3, 0x80, PT ;  /* 0x000000800300780c */ /* 0x000fc60003f24270 */
[----:B------:R-:W-:Y:S01]  /*8960*/  @P3 STG.E desc[UR36][R10.64+0x1c4], R147 ;  /* 0x0001c4930a003986 */ /* 0x000fe2000c101924 */
[C---:B------:R-:W-:Y:S02]  /*8970*/  ISETP.GT.AND P3, PT, R0.reuse, 0x78, P2 ;  /* 0x000000780000780c */ /* 0x040fe40001764270 */
[----:B------:R-:W-:Y:S01]  /*8980*/  ISETP.GT.AND P2, PT, R0, 0x79, P2 ;  /* 0x000000790000780c */ /* 0x000fe20001744270 */
[----:B------:R-:W-:Y:S01]  /*8990*/  @P4 STG.E desc[UR36][R8.64+0x1e0], R21 ;  /* 0x0001e01508004986 */ /* 0x000fe2000c101924 */
[----:B------:R-:W-:-:S03]  /*89a0*/  IADD3 R12, P4, P5, R7, R8, R23 ;  /* 0x00000008070c7210 */ /* 0x000fc60007d9e017 */
[----:B------:R2:W-:Y:S01]  /*89b0*/  @P0 STG.E desc[UR36][R8.64+0x1e4], R149 ;  /* 0x0001e49508000986 */ /* 0x0005e2000c101924 */
[----:B------:R-:W-:Y:S01]  /*89c0*/  ISETP.GT.AND P0, PT, R3, 0x88, PT ;  /* 0x000000880300780c */ /* 0x000fe20003f04270 */
[-C--:B------:R-:W-:Y:S01]  /*89d0*/  FMUL R3, R150, R154.reuse ;  /* 0x0000009a96037220 */ /* 0x080fe20000400000 */
[----:B-1----:R-:W-:Y:S01]  /*89e0*/  IADD3.X R13, R6, R9, R5, P4, P5 ;  /* 0x00000009060d7210 */ /* 0x002fe200027ea405 */
[----:B0-----:R-:W-:Y:S01]  /*89f0*/  FMUL R15, R24, R154 ;  /* 0x0000009a180f7220 */ /* 0x001fe20000400000 */
[C---:B------:R-:W-:Y:S02]  /*8a00*/  ISETP.GT.AND P4, PT, R0.reuse, RZ, P1 ;  /* 0x000000ff0000720c */ /* 0x040fe40000f84270 */
[----:B------:R-:W-:Y:S01]  /*8a10*/  IADD3 R4, P5, R23, R8, RZ ;  /* 0x0000000817047210 */ /* 0x000fe20007fbe0ff */
[----:B------:R0:W-:Y:S01]  /*8a20*/  @P3 STG.E desc[UR36][R10.64+0x1e0], R3 ;  /* 0x0001e0030a003986 */ /* 0x0001e2000c101924 */
[----:B------:R-:W-:-:S03]  /*8a30*/  ISETP.GT.AND P3, PT, R0, 0x1, P1 ;  /* 0x000000010000780c */ /* 0x000fc60000f64270 */
[----:B------:R-:W-:Y:S01]  /*8a40*/  IMAD.X R5, R5, 0x1, R9, P5 ;  /* 0x0000000105057824 */ /* 0x000fe200028e0609 */
[----:B------:R1:W-:Y:S01]  /*8a50*/  @P2 STG.E desc[UR36][R10.64+0x1e4], R151 ;  /* 0x0001e4970a002986 */ /* 0x0003e2000c101924 */
[C---:B------:R-:W-:Y:S02]  /*8a60*/  ISETP.GT.AND P2, PT, R0.reuse, RZ, P0 ;  /* 0x000000ff0000720c */ /* 0x040fe40000744270 */
[----:B------:R-:W-:Y:S02]  /*8a70*/  ISETP.GT.AND P5, PT, R0, 0x1, P0 ;  /* 0x000000010000780c */ /* 0x000fe400007a4270 */
[----:B------:R3:W-:Y:S01]  /*8a80*/  @P4 STG.E desc[UR36][R4.64], R15 ;  /* 0x0000000f04004986 */ /* 0x0007e2000c101924 */
[C---:B--2---:R-:W-:Y:S01]  /*8a90*/  IADD3 R8, P4, R7.reuse, R4, RZ ;  /* 0x0000000407087210 */ /* 0x044fe20007f9e0ff */
[----:B0-----:R-:W-:Y:S02]  /*8aa0*/  FMUL R3, R26, R154 ;  /* 0x0000009a1a037220 */ /* 0x001fe40000400000 */
[----:B------:R-:W-:Y:S01]  /*8ab0*/  @P3 STG.E desc[UR36][R4.64+0x4], R25 ;  /* 0x0000041904003986 */ /* 0x000fe2000c101924 */
[----:B------:R-:W-:Y:S01]  /*8ac0*/  ISETP.GT.AND P3, PT, R0, 0x8, P1 ;  /* 0x000000080000780c */ /* 0x000fe20000f64270 */
[----:B------:R-:W-:Y:S01]  /*8ad0*/  IMAD.X R9, R6, 0x1, R5, P4 ;  /* 0x0000000106097824 */ /* 0x000fe200020e0605 */
[----:B-1----:R-:W-:Y:S01]  /*8ae0*/  IADD3 R10, P4, R7, R4, RZ ;  /* 0x00000004070a7210 */ /* 0x002fe20007f9e0ff */
[----:B------:R-:W-:-:S03]  /*8af0*/  FMUL R7, R28, R154 ;  /* 0x0000009a1c077220 */ /* 0x000fc60000400000 */
[----:B------:R0:W-:Y:S01]  /*8b00*/  @P2 STG.E desc[UR36][R8.64], R3 ;  /* 0x0000000308002986 */ /* 0x0001e2000c101924 */
[----:B------:R-:W-:Y:S01]  /*8b10*/  ISETP.GT.AND P2, PT, R0, 0x8, P0 ;  /* 0x000000080000780c */ /* 0x000fe20000744270 */
[-C--:B---3--:R-:W-:Y:S01]  /*8b20*/  FMUL R15, R30, R154.reuse ;  /* 0x0000009a1e0f7220 */ /* 0x088fe20000400000 */
[----:B------:R-:W-:Y:S01]  /*8b30*/  IADD3.X R11, R6, R5, RZ, P4, !PT ;  /* 0x00000005060b7210 */ /* 0x000fe200027fe4ff */
[----:B------:R1:W-:Y:S01]  /*8b40*/  @P5 STG.E desc[UR36][R8.64+0x4], R27 ;  /* 0x0000041b08005986 */ /* 0x0003e2000c101924 */
[C---:B------:R-:W-:Y:S02]  /*8b50*/  ISETP.GT.AND P5, PT, R0.reuse, 0x9, P1 ;  /* 0x000000090000780c */ /* 0x040fe40000fa4270 */
[C---:B------:R-:W-:Y:S01]  /*8b60*/  ISETP.GT.AND P4, PT, R0.reuse, 0x11, P1 ;  /* 0x000000110000780c */ /* 0x040fe20000f84270 */
[----:B------:R-:W-:Y:S01]  /*8b70*/  @P3 STG.E desc[UR36][R4.64+0x20], R7 ;  /* 0x0000200704003986 */ /* 0x000fe2000c101924 */
[----:B------:R-:W-:Y:S01]  /*8b80*/  ISETP.GT.AND P3, PT, R0, 0x9, P0 ;  /* 0x000000090000780c */ /* 0x000fe20000764270 */
[-C--:B0-----:R-:W-:Y:S01]  /*8b90*/  FMUL R3, R32, R154.reuse ;  /* 0x0000009a20037220 */ /* 0x081fe20000400000 */
[----:B-1----:R-:W-:-:S07]  /*8ba0*/  FMUL R9, R34, R154 ;  /* 0x0000009a22097220 */ /* 0x002fce0000400000 */
[----:B------:R-:W-:Y:S01]  /*8bb0*/  @P5 STG.E desc[UR36][R4.64+0x24], R29 ;  /* 0x0000241d04005986 */ /* 0x000fe2000c101924 */
[----:B------:R-:W-:-:S03]  /*8bc0*/  ISETP.GT.AND P5, PT, R0, 0x10, P1 ;  /* 0x000000100000780c */ /* 0x000fc60000fa4270 */
[----:B------:R0:W-:Y:S01]  /*8bd0*/  @P2 STG.E desc[UR36][R10.64+0x20], R15 ;  /* 0x0000200f0a002986 */ /* 0x0001e2000c101924 */
[----:B------:R-:W-:-:S03]  /*8be0*/  ISETP.GT.AND P2, PT, R0, 0x10, P0 ;  /* 0x000000100000780c */ /* 0x000fc60000744270 */
[----:B------:R-:W-:Y:S01]  /*8bf0*/  @P3 STG.E desc[UR36][R12.64+0x24], R31 ;  /* 0x0000241f0c003986 */ /* 0x000fe2000c101924 */
[----:B------:R-:W-:-:S03]  /*8c00*/  ISETP.GT.AND P3, PT, R0, 0x11, P0 ;  /* 0x000000110000780c */ /* 0x000fc60000764270 */
[----:B------:R-:W-:Y:S01]  /*8c10*/  @P4 STG.E desc[UR36][R4.64+0x44], R33 ;  /* 0x0000442104004986 */ /* 0x000fe2000c101924 */
[----:B------:R-:W-:-:S03]  /*8c20*/  ISETP.GT.AND P4, PT, R0, 0x18, P1 ;  /* 0x000000180000780c */ /* 0x000fc60000f84270 */
[----:B------:R1:W-:Y:S01]  /*8c30*/  @P5 STG.E desc[UR36][R4.64+0x40], R3 ;  /* 0x0000400304005986 */ /* 0x0003e2000c101924 */
[----:B------:R-:W-:Y:S01]  /*8c40*/  ISETP.GT.AND P5, PT, R0, 0x19, P1 ;  /* 0x000000190000780c */ /* 0x000fe20000fa4270 */
[----:B------:R-:W-:Y:S02]  /*8c50*/  @P2 IMAD.MOV.U32 R6, RZ, RZ, R12 ;  /* 0x000000ffff062224 */ /* 0x000fe400078e000c */
[----:B0-----:R-:W-:Y:S01]  /*8c60*/  FMUL R11, R36, R154 ;  /* 0x0000009a240b7220 */ /* 0x001fe20000400000 */
[----:B------:R-:W-:-:S05]  /*8c70*/  @P2 IMAD.MOV.U32 R7, RZ, RZ, R13 ;  /* 0x000000ffff072224 */ /* 0x000fca00078e000d */
[----:B------:R0:W-:Y:S01]  /*8c80*/  @P2 STG.E desc[UR36][R6.64+0x40], R9 ;  /* 0x0000400906002986 */ /* 0x0001e2000c101924 */
[----:B------:R-:W-:Y:S01]  /*8c90*/  ISETP.GT.AND P2, PT, R0, 0x18, P0 ;  /* 0x000000180000780c */ /* 0x000fe20000744270 */
[----:B-1----:R-:W-:Y:S01]  /*8ca0*/  FMUL R3, R38, R154 ;  /* 0x0000009a26037220 */ /* 0x002fe20000400000 */
[----:B0-----:R-:W-:Y:S01]  /*8cb0*/  @P3 MOV R6, R12 ;  /* 0x0000000c00063202 */ /* 0x001fe20000000f00 */
[----:B------:R-:W-:Y:S02]  /*8cc0*/  @P3 IMAD.MOV.U32 R7, RZ, RZ, R13 ;  /* 0x000000ffff073224 */ /* 0x000fe400078e000d */
[----:B------:R-:W-:-:S03]  /*8cd0*/  FMUL R9, R40, R154 ;  /* 0x0000009a28097220 */ /* 0x000fc60000400000 */
[----:B------:R0:W-:Y:S01]  /*8ce0*/  @P3 STG.E desc[UR36][R6.64+0x44], R35 ;  /* 0x0000442306003986 */ /* 0x0001e2000c101924 */
[----:B------:R-:W-:-:S03]  /*8cf0*/  ISETP.GT.AND P3, PT, R0, 0x19, P0 ;  /* 0x000000190000780c */ /* 0x000fc60000764270 */
[----:B------:R1:W-:Y:S01]  /*8d00*/  @P4 STG.E desc[UR36][R4.64+0x60], R11 ;  /* 0x0000600b04004986 */ /* 0x0003e2000c101924 */
[----:B------:R-:W-:-:S03]  /*8d10*/  ISETP.GT.AND P4, PT, R0, 0x20, P1 ;  /* 0x000000200000780c */ /* 0x000fc60000f84270 */
[----:B------:R-:W-:Y:S01]  /*8d20*/  @P5 STG.E desc[UR36][R4.64+0x64], R37 ;  /* 0x0000642504005986 */ /* 0x000fe2000c101924 */
[----:B------:R-:W-:Y:S01]  /*8d30*/  ISETP.GT.AND P5, PT, R0, 0x21, P1 ;  /* 0x000000210000780c */ /* 0x000fe20000fa4270 */
[----:B0-----:R-:W-:Y:S01]  /*8d40*/  @P2 IMAD.MOV.U32 R6, RZ, RZ, R12 ;  /* 0x000000ffff062224 */ /* 0x001fe200078e000c */
[----:B------:R-:W-:Y:S01]  /*8d50*/  @P2 MOV R7, R13 ;  /* 0x0000000d00072202 */ /* 0x000fe20000000f00 */
[----:B-1----:R-:W-:-:S04]  /*8d60*/  FMUL R11, R42, R154 ;  /* 0x0000009a2a0b7220 */ /* 0x002fc80000400000 */
[----:B------:R0:W-:Y:S01]  /*8d70*/  @P2 STG.E desc[UR36][R6.64+0x60], R3 ;  /* 0x0000600306002986 */ /* 0x0001e2000c101924 */
[----:B------:R-:W-:Y:S01]  /*8d80*/  ISETP.GT.AND P2, PT, R0, 0x20, P0 ;  /* 0x000000200000780c */ /* 0x000fe20000744270 */
[----:B0-----:R-:W-:Y:S02]  /*8d90*/  @P3 IMAD.MOV.U32 R6, RZ, RZ, R12 ;  /* 0x000000ffff063224 */ /* 0x001fe400078e000c */
[----:B------:R-:W-:Y:S01]  /*8da0*/  FMUL R3, R44, R154 ;  /* 0x0000009a2c037220 */ /* 0x000fe20000400000 */
[----:B------:R-:W-:-:S05]  /*8db0*/  @P3 IMAD.MOV.U32 R7, RZ, RZ, R13 ;  /* 0x000000ffff073224 */ /* 0x000fca00078e000d */
[----:B------:R0:W-:Y:S01]  /*8dc0*/  @P3 STG.E desc[UR36][R6.64+0x64], R39 ;  /* 0x0000642706003986 */ /* 0x0001e2000c101924 */
[----:B------:R-:W-:-:S03]  /*8dd0*/  ISETP.GT.AND P3, PT, R0, 0x21, P0 ;  /* 0x000000210000780c */ /* 0x000fc60000764270 */
[----:B------:R1:W-:Y:S01]  /*8de0*/  @P4 STG.E desc[UR36][R4.64+0x80], R9 ;  /* 0x0000800904004986 */ /* 0x0003e2000c101924 */
[----:B------:R-:W-:-:S03]  /*8df0*/  ISETP.GT.AND P4, PT, R0, 0x28, P1 ;  /* 0x000000280000780c */ /* 0x000fc60000f84270 */
[----:B------:R-:W-:Y:S01]  /*8e00*/  @P5 STG.E desc[UR36][R4.64+0x84], R41 ;  /* 0x0000842904005986 */ /* 0x000fe2000c101924 */
[----:B------:R-:W-:Y:S02]  /*8e10*/  ISETP.GT.AND P5, PT, R0, 0x29, P1 ;  /* 0x000000290000780c */ /* 0x000fe40000fa4270 */
[----:B0-----:R-:W-:Y:S01]  /*8e20*/  @P2 MOV R6, R12 ;  /* 0x0000000c00062202 */ /* 0x001fe20000000f00 */
[----:B------:R-:W-:Y:S02]  /*8e30*/  @P2 IMAD.MOV.U32 R7, RZ, RZ, R13 ;  /* 0x000000ffff072224 */ /* 0x000fe400078e000d */
[----:B-1----:R-:W-:-:S03]  /*8e40*/  FMUL R9, R46, R154 ;  /* 0x0000009a2e097220 */ /* 0x002fc60000400000 */
[----:B------:R0:W-:Y:S01]  /*8e50*/  @P2 STG.E desc[UR36][R6.64+0x80], R11 ;  /* 0x0000800b06002986 */ /* 0x0001e2000c101924 */
[----:B------:R-:W-:Y:S01]  /*8e60*/  ISETP.GT.AND P2, PT, R0, 0x28, P0 ;  /* 0x000000280000780c */ /* 0x000fe20000744270 */
[----:B0-----:R-:W-:Y:S01]  /*8e70*/  @P3 IMAD.MOV.U32 R6, RZ, RZ, R12 ;  /* 0x000000ffff063224 */ /* 0x001fe200078e000c */
[----:B------:R-:W-:Y:S01]  /*8e80*/  @P3 MOV R7, R13 ;  /* 0x0000000d00073202 */ /* 0x000fe20000000f00 */
[----:B------:R-:W-:-:S04]  /*8e90*/  FMUL R11, R48, R154 ;  /* 0x0000009a300b7220 */ /* 0x000fc80000400000 */
[----:B------:R0:W-:Y:S01]  /*8ea0*/  @P3 STG.E desc[UR36][R6.64+0x84], R43 ;  /* 0x0000842b06003986 */ /* 0x0001e2000c101924 */
[----:B------:R-:W-:-:S03]  /*8eb0*/  ISETP.GT.AND P3, PT, R0, 0x29, P0 ;  /* 0x000000290000780c */ /* 0x000fc60000764270 */
[----:B------:R1:W-:Y:S01]  /*8ec0*/  @P4 STG.E desc[UR36][R4.64+0xa0], R3 ;  /* 0x0000a00304004986 */ /* 0x0003e2000c101924 */
[----:B------:R-:W-:-:S03]  /*8ed0*/  ISETP.GT.AND P4, PT, R0, 0x30, P1 ;  /* 0x000000300000780c */ /* 0x000fc60000f84270 */
[----:B------:R-:W-:Y:S01]  /*8ee0*/  @P5 STG.E desc[UR36][R4.64+0xa4], R45 ;  /* 0x0000a42d04005986 */ /* 0x000fe2000c101924 */
[----:B------:R-:W-:Y:S01]  /*8ef0*/  ISETP.GT.AND P5, PT, R0, 0x31, P1 ;  /* 0x000000310000780c */ /* 0x000fe20000fa4270 */
[----:B0-----:R-:W-:Y:S02]  /*8f00*/  @P2 IMAD.MOV.U32 R6, RZ, RZ, R12 ;  /* 0x000000ffff062224 */ /* 0x001fe400078e000c */
[----:B------:R-:W-:Y:S02]  /*8f10*/  @P2 IMAD.MOV.U32 R7, RZ, RZ, R13 ;  /* 0x000000ffff072224 */ /* 0x000fe400078e000d */
[----:B-1----:R-:W-:-:S03]  /*8f20*/  FMUL R3, R50, R154 ;  /* 0x0000009a32037220 */ /* 0x002fc60000400000 */
[----:B------:R0:W-:Y:S01]  /*8f30*/  @P2 STG.E desc[UR36][R6.64+0xa0], R9 ;  /* 0x0000a00906002986 */ /* 0x0001e2000c101924 */
[----:B------:R-:W-:Y:S02]  /*8f40*/  ISETP.GT.AND P2, PT, R0, 0x30, P0 ;  /* 0x000000300000780c */ /* 0x000fe40000744270 */
        /* <DEDUP_REMOVED lines=118> */
[C---:B------:R-:W-:Y:S02]  /*96b0*/  ISETP.GT.AND P4, PT, R0.reuse, 0x71, P0 ;  /* 0x000000710000780c */ /* 0x040fe40000784270 */
[C---:B------:R-:W-:Y:S01]  /*96c0*/  ISETP.GT.AND P0, PT, R0.reuse, 0x79, P0 ;  /* 0x000000790000780c */ /* 0x040fe20000704270 */
[----:B------:R-:W-:Y:S01]  /*96d0*/  @P2 STG.E desc[UR36][R4.64+0x1c4], R81 ;  /* 0x0001c45104002986 */ /* 0x000fe2000c101924 */
[C---:B------:R-:W-:Y:S02]  /*96e0*/  ISETP.GT.AND P2, PT, R0.reuse, 0x78, P1 ;  /* 0x000000780000780c */ /* 0x040fe40000f44270 */
[----:B------:R-:W-:-:S03]  /*96f0*/  ISETP.GT.AND P1, PT, R0, 0x79, P1 ;  /* 0x000000790000780c */ /* 0x000fc60000f24270 */
[----:B0-----:R-:W-:Y:S02]  /*9700*/  @P3 IMAD.MOV.U32 R6, RZ, RZ, R12 ;  /* 0x000000ffff063224 */ /* 0x001fe400078e000c */
[----:B------:R-:W-:Y:S02]  /*9710*/  @P3 IMAD.MOV.U32 R7, RZ, RZ, R13 ;  /* 0x000000ffff073224 */ /* 0x000fe400078e000d */
[----:B-1----:R-:W-:-:S03]  /*9720*/  FMUL R11, R86, R154 ;  /* 0x0000009a560b7220 */ /* 0x002fc60000400000 */
[----:B------:R0:W-:Y:S02]  /*9730*/  @P3 STG.E desc[UR36][R6.64+0x1c0], R3 ;  /* 0x0001c00306003986 */ /* 0x0001e4000c101924 */
[----:B0-----:R-:W-:Y:S01]  /*9740*/  @P4 MOV R6, R12 ;  /* 0x0000000c00064202 */ /* 0x001fe20000000f00 */
[----:B------:R-:W-:-:S05]  /*9750*/  @P4 IMAD.MOV.U32 R7, RZ, RZ, R13 ;  /* 0x000000ffff074224 */ /* 0x000fca00078e000d */
[----:B------:R-:W-:Y:S04]  /*9760*/  @P4 STG.E desc[UR36][R6.64+0x1c4], R83 ;  /* 0x0001c45306004986 */ /* 0x000fe8000c101924 */
[----:B------:R-:W-:Y:S04]  /*9770*/  @P2 STG.E desc[UR36][R4.64+0x1e0], R9 ;  /* 0x0001e00904002986 */ /* 0x000fe8000c101924 */
[----:B------:R0:W-:Y:S02]  /*9780*/  @P1 STG.E desc[UR36][R4.64+0x1e4], R85 ;  /* 0x0001e45504001986 */ /* 0x0001e4000c101924 */
[----:B0-----:R-:W-:Y:S01]  /*9790*/  @P5 IMAD.MOV.U32 R4, RZ, RZ, R12 ;  /* 0x000000ffff045224 */ /* 0x001fe200078e000c */
[----:B------:R-:W-:-:S05]  /*97a0*/  @P5 MOV R5, R13 ;  /* 0x0000000d00055202 */ /* 0x000fca0000000f00 */
[----:B------:R0:W-:Y:S04]  /*97b0*/  @P5 STG.E desc[UR36][R4.64+0x1e0], R11 ;  /* 0x0001e00b04005986 */ /* 0x0001e8000c101924 */
[----:B------:R0:W-:Y:S02]  /*97c0*/  @P0 STG.E desc[UR36][R12.64+0x1e4], R87 ;  /* 0x0001e4570c000986 */ /* 0x0001e4000c101924 */
.L_x_280:
[----:B------:R-:W-:Y:S05]  /*97d0*/  BSYNC B0 ;  /* 0x0000000000007941 */ /* 0x000fea0003800000 */
.L_x_28:
[----:B------:R-:W-:Y:S01]  /*97e0*/  ULDC UR4, c[0x0][0xc] ;  /* 0x0000030000047ab9 */ /* 0x000fe20000000800 */
[----:B------:R-:W-:Y:S01]  /*97f0*/  ULDC UR5, c[0x0][0x10] ;  /* 0x0000040000057ab9 */ /* 0x000fe20000000800 */
[----:B0-----:R-:W0:Y:S01]  /*9800*/  LDC R3, c[0x0][0x14] ;  /* 0x00000500ff037b82 */ /* 0x001e220000000800 */
[----:B------:R-:W-:Y:S01]  /*9810*/  UIMAD.WIDE.U32 UR4, UR4, UR5, URZ ;  /* 0x00000005040472a5 */ /* 0x000fe2000f8e003f */
[----:B------:R-:W-:Y:S01]  /*9820*/  PRMT R0, RZ, 0x7610, R0 ;  /* 0x00007610ff007816 */ /* 0x000fe20000000000 */
[----:B------:R-:W-:Y:S01]  /*9830*/  IMAD.MOV.U32 R153, RZ, RZ, -0x1 ;  /* 0xffffffffff997424 */ /* 0x000fe200078e00ff */
[----:B------:R-:W-:-:S03]  /*9840*/  MOV R23, 0xffffffff ;  /* 0xffffffff00177802 */ /* 0x000fc60000000f00 */
[----:B0-----:R-:W-:-:S04]  /*9850*/  IMAD.WIDE.U32 R16, R3, UR4, R16 ;  /* 0x0000000403107c25 */ /* 0x001fc8000f8e0010 */
[----:B------:R-:W-:Y:S01]  /*9860*/  IMAD R3, R3, UR5, RZ ;  /* 0x0000000503037c24 */ /* 0x000fe2000f8e02ff */
[----:B------:R-:W-:Y:S02]  /*9870*/  ULDC.64 UR4, c[0x0][0x650] ;  /* 0x0001940000047ab9 */ /* 0x000fe40000000a00 */
[----:B------:R-:W-:Y:S01]  /*9880*/  ISETP.GE.U32.AND P0, PT, R16, UR4, PT ;  /* 0x0000000410007c0c */ /* 0x000fe2000bf06070 */
[----:B------:R-:W-:-:S05]  /*9890*/  IMAD.IADD R17, R17, 0x1, R3 ;  /* 0x0000000111117824 */ /* 0x000fca00078e0203 */
[----:B------:R-:W-:-:S13]  /*98a0*/  ISETP.GE.U32.AND.EX P0, PT, R17, UR5, PT, P0 ;  /* 0x0000000511007c0c */ /* 0x000fda000bf06100 */
[----:B------:R-:W-:Y:S05]  /*98b0*/  @P0 BRA `(.L_x_281) ;  /* 0x0000000400640947 */ /* 0x000fea0003800000 */
[----:B------:R-:W0:Y:S01]  /*98c0*/  S2R R12, SR_CTAID.X ;  /* 0x00000000000c7919 */ /* 0x000e220000002500 */
[----:B--2---:R-:W2:Y:S01]  /*98d0*/  LDC.64 R10, c[0x0][0x628] ;  /* 0x00018a00ff0a7b82 */ /* 0x004ea20000000a00 */
[----:B------:R-:W-:Y:S01]  /*98e0*/  ULDC UR4, c[0x0][0x150] ;  /* 0x0000540000047ab9 */ /* 0x000fe20000000800 */
[----:B------:R-:W-:Y:S01]  /*98f0*/  IMAD.MOV.U32 R8, RZ, RZ, R16 ;  /* 0x000000ffff087224 */ /* 0x000fe200078e0010 */
[----:B------:R-:W0:Y:S01]  /*9900*/  S2R R24, SR_CTAID.Y ;  /* 0x0000000000187919 */ /* 0x000e220000002600 */
[----:B------:R-:W-:-:S04]  /*9910*/  IMAD.MOV.U32 R9, RZ, RZ, R17 ;  /* 0x000000ffff097224 */ /* 0x000fc800078e0011 */
[----:B------:R-:W1:Y:S08]  /*9920*/  LDC R21, c[0x0][0x144] ;  /* 0x00005100ff157b82 */ /* 0x000e700000000800 */
[----:B------:R-:W1:Y:S08]  /*9930*/  LDC R0, c[0x0][0x630] ;  /* 0x00018c00ff007b82 */ /* 0x000e700000000800 */
[----:B------:R-:W1:Y:S01]  /*9940*/  LDC.64 R14, c[0x0][0x620] ;  /* 0x00018800ff0e7b82 */ /* 0x000e620000000a00 */
[----:B--2---:R-:W-:-:S04]  /*9950*/  ISETP.NE.U32.AND P0, PT, R10, RZ, PT ;  /* 0x000000ff0a00720c */ /* 0x004fc80003f05070 */
[----:B------:R-:W-:Y:S02]  /*9960*/  ISETP.NE.AND.EX P0, PT, R11, RZ, PT, P0 ;  /* 0x000000ff0b00720c */ /* 0x000fe40003f05300 */
[----:B0-----:R-:W-:-:S05]  /*9970*/  I2FP.F32.U32 R3, R12 ;  /* 0x0000000c00037245 */ /* 0x001fca0000201000 */
[----:B------:R-:W-:-:S04]  /*9980*/  FMUL R3, R3, UR4 ;  /* 0x0000000403037c20 */ /* 0x000fc80008400000 */
[----:B------:R0:W2:Y:S02]  /*9990*/  F2I.U32.TRUNC.NTZ R20, R3 ;  /* 0x0000000300147305 */ /* 0x0000a4000020f000 */
[----:B------:R-:W-:Y:S05]  /*99a0*/  @!P0 BRA `(.L_x_282) ;  /* 0x0000000000288947 */ /* 0x000fea0003800000 */
[----:B0-----:R-:W0:Y:S02]  /*99b0*/  LDC R3, c[0x0][0x634] ;  /* 0x00018d00ff037b82 */ /* 0x001e240000000800 */
[----:B0-----:R-:W-:-:S04]  /*99c0*/  IADD3 R3, P0, R16, R3, RZ ;  /* 0x0000000310037210 */ /* 0x001fc80007f1e0ff */
[----:B------:R-:W-:-:S05]  /*99d0*/  IADD3.X R13, RZ, R17, RZ, P0, !PT ;  /* 0x00000011ff0d7210 */ /* 0x000fca00007fe4ff */
[----:B------:R-:W-:-:S04]  /*99e0*/  IMAD.WIDE.U32 R4, R13, R10, RZ ;  /* 0x0000000a0d047225 */ /* 0x000fc800078e00ff */
[----:B---3--:R-:W-:-:S04]  /*99f0*/  IMAD.WIDE.U32 R6, P0, R3, R11, R4 ;  /* 0x0000000b03067225 */ /* 0x008fc80007800004 */
[----:B------:R-:W-:-:S04]  /*9a00*/  IMAD.WIDE.U32 R4, R3, R10, RZ ;  /* 0x0000000a03047225 */ /* 0x000fc800078e00ff */
[----:B------:R-:W-:Y:S01]  /*9a10*/  IMAD.X R9, RZ, RZ, RZ, P0 ;  /* 0x000000ffff097224 */ /* 0x000fe200000e06ff */
[----:B------:R-:W-:Y:S01]  /*9a20*/  IADD3 RZ, P0, R5, R6, RZ ;  /* 0x0000000605ff7210 */ /* 0x000fe20007f1e0ff */
[----:B------:R-:W-:-:S04]  /*9a30*/  IMAD.MOV.U32 R8, RZ, RZ, R7 ;  /* 0x000000ffff087224 */ /* 0x000fc800078e0007 */
[----:B------:R-:W-:-:S08]  /*9a40*/  IMAD.WIDE.U32.X R8, R13, R11, R8, P0 ;  /* 0x0000000b0d087225 */ /* 0x000fd000000e0408 */
.L_x_282:
[----:B---3--:R-:W3:Y:S01]  /*9a50*/  LDC.64 R28, c[0x0][0x640] ;  /* 0x00019000ff1c7b82 */ /* 0x008ee20000000a00 */
[-CC-:B-1----:R-:W-:Y:S01]  /*9a60*/  SHF.R.U64 R23, R8, R0.reuse, R9.reuse ;  /* 0x0000000008177219 */ /* 0x182fe20000001209 */
[----:B--2---:R-:W-:Y:S01]  /*9a70*/  IMAD.MOV R20, RZ, RZ, -R20 ;  /* 0x000000ffff147224 */ /* 0x004fe200078e0a14 */
[----:B------:R-:W-:Y:S01]  /*9a80*/  SHF.R.U32.HI R0, RZ, R0, R9 ;  /* 0x00000000ff007219 */ /* 0x000fe20000011609 */
[----:B------:R-:W-:Y:S01]  /*9a90*/  ULDC UR4, c[0x0][0x154] ;  /* 0x0000550000047ab9 */ /* 0x000fe20000000800 */
[----:B0-----:R-:W-:Y:S01]  /*9aa0*/  IADD3 R3, P0, RZ, -R23, RZ ;  /* 0x80000017ff037210 */ /* 0x001fe20007f1e0ff */
[----:B------:R-:W-:Y:S02]  /*9ab0*/  IMAD R21, R21, R20, R12 ;  /* 0x0000001415157224 */ /* 0x000fe400078e020c */
[----:B------:R-:W0:Y:S01]  /*9ac0*/  LDC R6, c[0x0][0x618] ;  /* 0x00018600ff067b82 */ /* 0x000e220000000800 */
[----:B------:R-:W-:Y:S01]  /*9ad0*/  IADD3.X R5, RZ, ~R0, RZ, P0, !PT ;  /* 0x80000000ff057210 */ /* 0x000fe200007fe4ff */
[----:B------:R-:W-:-:S04]  /*9ae0*/  IMAD.MOV.U32 R7, RZ, RZ, 0x1 ;  /* 0x00000001ff077424 */ /* 0x000fc800078e00ff */
[-C--:B------:R-:W-:Y:S02]  /*9af0*/  IMAD R0, R5, R14.reuse, RZ ;  /* 0x0000000e05007224 */ /* 0x080fe400078e02ff */
[----:B------:R-:W1:Y:S01]  /*9b00*/  LDC R8, c[0x0][0x608] ;  /* 0x00018200ff087b82 */ /* 0x000e620000000800 */
[----:B------:R-:W-:-:S04]  /*9b10*/  IMAD.WIDE.U32 R4, R3, R14, R16 ;  /* 0x0000000e03047225 */ /* 0x000fc800078e0010 */
[----:B------:R-:W-:Y:S01]  /*9b20*/  IMAD R3, R3, R15, R0 ;  /* 0x0000000f03037224 */ /* 0x000fe200078e0200 */
[----:B------:R-:W-:Y:S02]  /*9b30*/  I2FP.F32.U32 R0, R24 ;  /* 0x0000001800007245 */ /* 0x000fe40000201000 */
[----:B------:R-:W2:Y:S01]  /*9b40*/  LDC R26, c[0x0][0x658] ;  /* 0x00019600ff1a7b82 */ /* 0x000ea20000000800 */
[----:B------:R-:W-:Y:S01]  /*9b50*/  IMAD.IADD R3, R5, 0x1, R3 ;  /* 0x0000000105037824 */ /* 0x000fe200078e0203 */
[----:B---3--:R-:W-:Y:S01]  /*9b60*/  ISETP.NE.U32.AND P0, PT, R28, RZ, PT ;  /* 0x000000ff1c00720c */ /* 0x008fe20003f05070 */
[----:B------:R-:W-:Y:S01]  /*9b70*/  FMUL R0, R0, UR4 ;  /* 0x0000000400007c20 */ /* 0x000fe20008400000 */
[----:B------:R-:W-:Y:S02]  /*9b80*/  MOV R5, 0xffffffff ;  /* 0xffffffff00057802 */ /* 0x000fe40000000f00 */
[----:B------:R-:W-:Y:S01]  /*9b90*/  ISETP.NE.AND.EX P0, PT, R29, RZ, PT, P0 ;  /* 0x000000ff1d00720c */ /* 0x000fe20003f05300 */
[----:B------:R3:W2:Y:S01]  /*9ba0*/  F2I.U32.TRUNC.NTZ R13, R0 ;  /* 0x00000000000d7305 */ /* 0x0006a2000020f000 */
[----:B------:R-:W3:Y:S01]  /*9bb0*/  LDC R15, c[0x0][0x148] ;  /* 0x00005200ff0f7b82 */ /* 0x000ee20000000800 */
[----:B0-----:R-:W-:-:S02]  /*9bc0*/  SHF.R.U64 R12, R4, R6, R3 ;  /* 0x00000006040c7219 */ /* 0x001fc40000001203 */
[----:B------:R-:W-:-:S05]  /*9bd0*/  SHF.R.U32.HI R3, RZ, R6, R3 ;  /* 0x00000006ff037219 */ /* 0x000fca0000011603 */
[----:B------:R-:W0:Y:S01]  /*9be0*/  LDC R20, c[0x0][0x600] ;  /* 0x00018000ff147b82 */ /* 0x000e220000000800 */
[-CC-:B-1----:R-:W-:Y:S02]  /*9bf0*/  SHF.R.U64 R10, R12, R8.reuse, R3.reuse ;  /* 0x000000080c0a7219 */ /* 0x182fe40000001203 */
[----:B------:R-:W-:-:S05]  /*9c00*/  SHF.R.U32.HI R3, RZ, R8, R3 ;  /* 0x00000008ff037219 */ /* 0x000fca0000011603 */
[----:B------:R-:W1:Y:S01]  /*9c10*/  LDC R27, c[0x0][0x648] ;  /* 0x00019200ff1b7b82 */ /* 0x000e620000000800 */
[-C--:B--2---:R-:W-:Y:S02]  /*9c20*/  SHF.L.U32 R4, R5, R26.reuse, RZ ;  /* 0x0000001a05047219 */ /* 0x084fe400000006ff */
[--C-:B------:R-:W-:Y:S02]  /*9c30*/  SHF.R.U64 R14, R10, R26, R3.reuse ;  /* 0x0000001a0a0e7219 */ /* 0x100fe40000001203 */
[----:B------:R-:W-:Y:S02]  /*9c40*/  LOP3.LUT R25, RZ, R4, RZ, 0x33, !PT ;  /* 0x00000004ff197212 */ /* 0x000fe400078e33ff */
[-C--:B------:R-:W-:Y:S01]  /*9c50*/  SHF.R.U32.HI R5, RZ, R26.reuse, R3 ;  /* 0x0000001aff057219 */ /* 0x080fe20000011603 */
[----:B------:R-:W2:Y:S01]  /*9c60*/  LDC R30, c[0x0][0x638] ;  /* 0x00018e00ff1e7b82 */ /* 0x000ea20000000800 */
[----:B------:R-:W-:Y:S01]  /*9c70*/  SHF.L.U32 R152, R7, R26, RZ ;  /* 0x0000001a07987219 */ /* 0x000fe200000006ff */
[----:B------:R-:W-:-:S06]  /*9c80*/  IMAD.MOV.U32 R4, RZ, RZ, R14 ;  /* 0x000000ffff047224 */ /* 0x000fcc00078e000e */
[----:B------:R-:W0:Y:S01]  /*9c90*/  LDC R31, c[0x0][0x610] ;  /* 0x00018400ff1f7b82 */ /* 0x000e220000000800 */
[----:B------:R-:W-:Y:S05]  /*9ca0*/  @!P0 BRA `(.L_x_283) ;  /* 0x0000000000288947 */ /* 0x000fea0003800000 */
[----:B------:R-:W4:Y:S02]  /*9cb0*/  LDC R3, c[0x0][0x64c] ;  /* 0x00019300ff037b82 */ /* 0x000f240000000800 */
[----:B----4-:R-:W-:-:S04]  /*9cc0*/  IADD3 R3, P0, R14, R3, RZ ;  /* 0x000000030e037210 */ /* 0x010fc80007f1e0ff */
        /* <DEDUP_REMOVED lines=8> */
.L_x_283:
[----:B------:R-:W-:Y:S01]  /*9d50*/  ISETP.NE.AND P0, PT, R2, 0x1, PT ;  /* 0x000000010200780c */ /* 0x000fe20003f05270 */
[----:B0-----:R-:W-:Y:S01]  /*9d60*/  VIADD R7, R20, 0xffffffff ;  /* 0xffffffff14077836 */ /* 0x001fe20000000000 */
[----:B-1-3--:R-:W-:Y:S01]  /*9d70*/  SHF.R.U64 R0, R4, R27, R5 ;  /* 0x0000001b04007219 */ /* 0x00afe20000001205 */
[----:B------:R-:W-:Y:S01]  /*9d80*/  IMAD.MOV.U32 R4, RZ, RZ, 0x1 ;  /* 0x00000001ff047424 */ /* 0x000fe200078e00ff */
[----:B------:R-:W-:Y:S02]  /*9d90*/  LOP3.LUT R5, R10, R25, RZ, 0xc0, !PT ;  /* 0x000000190a057212 */ /* 0x000fe400078ec0ff */
[----:B------:R-:W-:Y:S02]  /*9da0*/  IADD3 R13, -R13, RZ, RZ ;  /* 0x000000ff0d0d7210 */ /* 0x000fe40007ffe1ff */
[----:B------:R-:W-:Y:S01]  /*9db0*/  IADD3 R3, -R0, RZ, RZ ;  /* 0x000000ff00037210 */ /* 0x000fe20007ffe1ff */
[----:B------:R-:W-:Y:S01]  /*9dc0*/  IMAD R152, R152, R0, R5 ;  /* 0x0000000098987224 */ /* 0x000fe200078e0205 */
[----:B------:R-:W-:-:S03]  /*9dd0*/  LOP3.LUT R5, R12, R7, RZ, 0xc0, !PT ;  /* 0x000000070c057212 */ /* 0x000fc600078ec0ff */
[----:B------:R-:W-:Y:S02]  /*9de0*/  @P0 IMAD R21, R15, R13, R24 ;  /* 0x0000000d0f150224 */ /* 0x000fe400078e0218 */
[----:B--2---:R-:W-:Y:S02]  /*9df0*/  IMAD R0, R3, R30, R14 ;  /* 0x0000001e03007224 */ /* 0x004fe400078e020e */
[----:B------:R-:W-:Y:S02]  /*9e00*/  IMAD R152, R152, R31, R21 ;  /* 0x0000001f98987224 */ /* 0x000fe400078e0215 */
[----:B------:R-:W-:Y:S01]  /*9e10*/  IMAD R3, R0, R20, R5 ;  /* 0x0000001400037224 */ /* 0x000fe200078e0205 */
[----:B------:R-:W-:-:S04]  /*9e20*/  PRMT R0, R4, 0x7610, R0 ;  /* 0x0000761004007816 */ /* 0x000fc80000000000 */
[----:B------:R-:W-:Y:S02]  /*9e30*/  SEL R153, R3, R152, !P0 ;  /* 0x0000009803997207 */ /* 0x000fe40004000000 */
[----:B------:R-:W-:-:S07]  /*9e40*/  SEL R152, R152, R3, !P0 ;  /* 0x0000000398987207 */ /* 0x000fce0004000000 */
.L_x_281:
[----:B------:R-:W-:-:S13]  /*9e50*/  LOP3.LUT P0, RZ, R0, 0xff, RZ, 0xc0, !PT ;  /* 0x000000ff00ff7812 */ /* 0x000fda000780c0ff */
[----:B------:R-:W-:Y:S05]  /*9e60*/  @P0 BRA `(.L_x_284) ;  /* 0xffffff7000400947 */ /* 0x000fea000383ffff */
[----:B------:R-:W-:Y:S05]  /*9e70*/  EXIT ;  /* 0x000000000000794d */ /* 0x000fea0003800000 */
.L_x_3:
[----:B0-----:R-:W-:Y:S01]  /*9e80*/  ULDC.64 UR4, c[0x0][0x650] ;  /* 0x0001940000047ab9 */ /* 0x001fe20000000a00 */
[----:B------:R-:W-:Y:S01]  /*9e90*/  PRMT R6, RZ, 0x7610, R6 ;  /* 0x00007610ff067816 */ /* 0x000fe20000000006 */
[----:B------:R-:W-:Y:S01]  /*9ea0*/  IMAD.MOV.U32 R9, RZ, RZ, -0x1 ;  /* 0xffffffffff097424 */ /* 0x000fe200078e00ff */
[----:B------:R-:W-:Y:S02]  /*9eb0*/  ISETP.GE.U32.AND P0, PT, R16, UR4, PT ;  /* 0x0000000410007c0c */ /* 0x000fe4000bf06070 */
[----:B------:R-:W-:Y:S02]  /*9ec0*/  MOV R7, 0xffffffff ;  /* 0xffffffff00077802 */ /* 0x000fe40000000f00 */
[----:B------:R-:W-:Y:S02]  /*9ed0*/  ISETP.GE.U32.AND.EX P0, PT, R17, UR5, PT, P0 ;  /* 0x0000000511007c0c */ /* 0x000fe4000bf06100 */
[----:B------:R-:W-:-:S11]  /*9ee0*/  MOV R8, 0xffffffff ;  /* 0xffffffff00087802 */ /* 0x000fd60000000f00 */
[----:B------:R-:W-:Y:S05]  /*9ef0*/  @P0 BRA `(.L_x_285) ;  /* 0x00000004005c0947 */ /* 0x000fea0003800000 */
[----:B------:R-:W0:Y:S01]  /*9f00*/  LDC.64 R12, c[0x0][0x628] ;  /* 0x00018a00ff0c7b82 */ /* 0x000e220000000a00 */
[----:B------:R-:W-:Y:S01]  /*9f10*/  IMAD.MOV.U32 R10, RZ, RZ, R16 ;  /* 0x000000ffff0a7224 */ /* 0x000fe200078e0010 */
[----:B------:R-:W-:-:S06]  /*9f20*/  MOV R11, R17 ;  /* 0x00000011000b7202 */ /* 0x000fcc0000000f00 */
[----:B------:R-:W1:Y:S08]  /*9f30*/  LDC R14, c[0x0][0x630] ;  /* 0x00018c00ff0e7b82 */ /* 0x000e700000000800 */
[----:B------:R-:W2:Y:S01]  /*9f40*/  LDC.64 R20, c[0x0][0x620] ;  /* 0x00018800ff147b82 */ /* 0x000ea20000000a00 */
[----:B0-----:R-:W-:-:S04]  /*9f50*/  ISETP.NE.U32.AND P0, PT, R12, RZ, PT ;  /* 0x000000ff0c00720c */ /* 0x001fc80003f05070 */
[----:B------:R-:W-:-:S13]  /*9f60*/  ISETP.NE.AND.EX P0, PT, R13, RZ, PT, P0 ;  /* 0x000000ff0d00720c */ /* 0x000fda0003f05300 */
[----:B-12---:R-:W-:Y:S05]  /*9f70*/  @!P0 BRA `(.L_x_286) ;  /* 0x0000000000288947 */ /* 0x006fea0003800000 */
[----:B------:R-:W0:Y:S02]  /*9f80*/  LDC R7, c[0x0][0x634] ;  /* 0x00018d00ff077b82 */ /* 0x000e240000000800 */
[----:B0-----:R-:W-:-:S05]  /*9f90*/  IADD3 R11, P0, R16, R7, RZ ;  /* 0x00000007100b7210 */ /* 0x001fca0007f1e0ff */
[----:B------:R-:W-:-:S04]  /*9fa0*/  IMAD.X R15, RZ, RZ, R17, P0 ;  /* 0x000000ffff0f7224 */ /* 0x000fc800000e0611 */
[----:B------:R-:W-:-:S04]  /*9fb0*/  IMAD.WIDE.U32 R6, R15, R12, RZ ;  /* 0x0000000c0f067225 */ /* 0x000fc800078e00ff */
[----:B------:R-:W-:-:S04]  /*9fc0*/  IMAD.WIDE.U32 R8, P0, R11, R13, R6 ;  /* 0x0000000d0b087225 */ /* 0x000fc80007800006 */
[----:B------:R-:W-:Y:S01]  /*9fd0*/  IMAD.WIDE.U32 R6, R11, R12, RZ ;  /* 0x0000000c0b067225 */ /* 0x000fe200078e00ff */
[----:B------:R-:W-:-:S03]  /*9fe0*/  IADD3.X R11, RZ, RZ, RZ, P0, !PT ;  /* 0x000000ffff0b7210 */ /* 0x000fc600007fe4ff */
[----:B------:R-:W-:Y:S01]  /*9ff0*/  IMAD.MOV.U32 R10, RZ, RZ, R9 ;  /* 0x000000ffff0a7224 */ /* 0x000fe200078e0009 */
[----:B------:R-:W-:-:S05]  /*a000*/  IADD3 RZ, P0, R7, R8, RZ ;  /* 0x0000000807ff7210 */ /* 0x000fca0007f1e0ff */
[----:B------:R-:W-:-:S08]  /*a010*/  IMAD.WIDE.U32.X R10, R15, R13, R10, P0 ;  /* 0x0000000d0f0a7225 */ /* 0x000fd000000e040a */
.L_x_286:
[--C-:B------:R-:W-:Y:S01]  /*a020*/  SHF.R.U64 R12, R10, R14, R11.reuse ;  /* 0x0000000e0a0c7219 */ /* 0x100fe2000000120b */
[----:B------:R-:W0:Y:S01]  /*a030*/  LDC R22, c[0x0][0x618] ;  /* 0x00018600ff167b82 */ /* 0x000e220000000800 */
[----:B------:R-:W-:Y:S01]  /*a040*/  I2FP.F32.U32 R6, R4 ;  /* 0x0000000400067245 */ /* 0x000fe20000201000 */
[----:B------:R-:W-:Y:S01]  /*a050*/  ULDC UR4, c[0x0][0x150] ;  /* 0x0000540000047ab9 */ /* 0x000fe20000000800 */
[----:B------:R-:W-:Y:S02]  /*a060*/  SHF.R.U32.HI R5, RZ, R14, R11 ;  /* 0x0000000eff057219 */ /* 0x000fe4000001160b */
[----:B------:R-:W-:Y:S01]  /*a070*/  IADD3 R9, P0, RZ, -R12, RZ ;  /* 0x8000000cff097210 */ /* 0x000fe20007f1e0ff */
[----:B------:R-:W-:Y:S01]  /*a080*/  FMUL R11, R6, UR4 ;  /* 0x00000004060b7c20 */ /* 0x000fe20008400000 */
[----:B------:R-:W-:Y:S01]  /*a090*/  ULDC UR4, c[0x0][0x154] ;  /* 0x0000550000047ab9 */ /* 0x000fe20000000800 */
[----:B------:R-:W1:Y:S01]  /*a0a0*/  LDC.64 R24, c[0x0][0x640] ;  /* 0x00019000ff187b82 */ /* 0x000e620000000a00 */
[----:B------:R-:W-:Y:S01]  /*a0b0*/  IADD3.X R5, RZ, ~R5, RZ, P0, !PT ;  /* 0x80000005ff057210 */ /* 0x000fe200007fe4ff */
[----:B------:R-:W-:-:S02]  /*a0c0*/  IMAD.WIDE.U32 R6, R9, R20, R16 ;  /* 0x0000001409067225 */ /* 0x000fc400078e0010 */
[----:B------:R-:W2:Y:S02]  /*a0d0*/  F2I.U32.TRUNC.NTZ R11, R11 ;  /* 0x0000000b000b7305 */ /* 0x000ea4000020f000 */
[----:B------:R-:W-:Y:S02]  /*a0e0*/  IMAD R8, R5, R20, RZ ;  /* 0x0000001405087224 */ /* 0x000fe400078e02ff */
[----:B------:R-:W3:Y:S02]  /*a0f0*/  LDC R13, c[0x0][0x144] ;  /* 0x00005100ff0d7b82 */ /* 0x000ee40000000800 */
[----:B------:R-:W-:Y:S02]  /*a100*/  IMAD R5, R9, R21, R8 ;  /* 0x0000001509057224 */ /* 0x000fe400078e0208 */
[----:B------:R-:W-:Y:S02]  /*a110*/  IMAD.MOV.U32 R8, RZ, RZ, -0x1 ;  /* 0xffffffffff087424 */ /* 0x000fe400078e00ff */
[----:B------:R-:W-:Y:S01]  /*a120*/  IMAD.IADD R5, R7, 0x1, R5 ;  /* 0x0000000107057824 */ /* 0x000fe200078e0205 */
[----:B------:R-:W-:Y:S01]  /*a130*/  I2FP.F32.U32 R7, R3 ;  /* 0x0000000300077245 */ /* 0x000fe20000201000 */
[----:B------:R-:W4:Y:S03]  /*a140*/  LDC R14, c[0x0][0x608] ;  /* 0x00018200ff0e7b82 */ /* 0x000f260000000800 */
[----:B0-----:R-:W-:Y:S01]  /*a150*/  SHF.R.U64 R10, R6, R22, R5 ;  /* 0x00000016060a7219 */ /* 0x001fe20000001205 */
[----:B------:R-:W-:Y:S01]  /*a160*/  FMUL R7, R7, UR4 ;  /* 0x0000000407077c20 */ /* 0x000fe20008400000 */
[----:B--2---:R-:W-:-:S02]  /*a170*/  IADD3 R6, -R11, RZ, RZ ;  /* 0x000000ff0b067210 */ /* 0x004fc40007ffe1ff */
[----:B------:R-:W-:Y:S01]  /*a180*/  SHF.R.U32.HI R5, RZ, R22, R5 ;  /* 0x00000016ff057219 */ /* 0x000fe20000011605 */
[----:B------:R-:W0:Y:S01]  /*a190*/  LDC R9, c[0x0][0x658] ;  /* 0x00019600ff097b82 */ /* 0x000e220000000800 */
[----:B-1----:R-:W-:-:S04]  /*a1a0*/  ISETP.NE.U32.AND P0, PT, R24, RZ, PT ;  /* 0x000000ff1800720c */ /* 0x002fc80003f05070 */
[----:B------:R-:W-:-:S03]  /*a1b0*/  ISETP.NE.AND.EX P0, PT, R25, RZ, PT, P0 ;  /* 0x000000ff1900720c */ /* 0x000fc60003f05300 */
[----:B------:R-:W1:Y:S01]  /*a1c0*/  LDC R20, c[0x0][0x148] ;  /* 0x00005200ff147b82 */ /* 0x000e620000000800 */
[----:B---3--:R-:W-:Y:S01]  /*a1d0*/  IMAD R23, R13, R6, R4 ;  /* 0x000000060d177224 */ /* 0x008fe200078e0204 */
[----:B------:R-:W-:-:S06]  /*a1e0*/  MOV R6, 0x1 ;  /* 0x0000000100067802 */ /* 0x000fcc0000000f00 */
[----:B------:R-:W2:Y:S01]  /*a1f0*/  LDC R21, c[0x0][0x600] ;  /* 0x00018000ff157b82 */ /* 0x000ea20000000800 */
[-CC-:B----4-:R-:W-:Y:S02]  /*a200*/  SHF.R.U64 R13, R10, R14.reuse, R5.reuse ;  /* 0x0000000e0a0d7219 */ /* 0x190fe40000001205 */
[----:B------:R-:W-:Y:S02]  /*a210*/  SHF.R.U32.HI R4, RZ, R14, R5 ;  /* 0x0000000eff047219 */ /* 0x000fe40000011605 */
[----:B------:R3:W4:Y:S03]  /*a220*/  F2I.U32.TRUNC.NTZ R14, R7 ;  /* 0x00000007000e7305 */ /* 0x000726000020f000 */
[----:B------:R-:W1:Y:S01]  /*a230*/  LDC R26, c[0x0][0x648] ;  /* 0x00019200ff1a7b82 */ /* 0x000e620000000800 */
[-C--:B0-----:R-:W-:Y:S02]  /*a240*/  SHF.R.U64 R15, R13, R9.reuse, R4 ;  /* 0x000000090d0f7219 */ /* 0x081fe40000001204 */
[----:B------:R-:W-:-:S02]  /*a250*/  SHF.L.U32 R8, R8, R9, RZ ;  /* 0x0000000908087219 */ /* 0x000fc400000006ff */
[-C--:B------:R-:W-:Y:S01]  /*a260*/  SHF.R.U32.HI R5, RZ, R9.reuse, R4 ;  /* 0x00000009ff057219 */ /* 0x080fe20000011604 */
[----:B------:R-:W-:Y:S01]  /*a270*/  IMAD.MOV.U32 R4, RZ, RZ, R15 ;  /* 0x000000ffff047224 */ /* 0x000fe200078e000f */
[----:B------:R-:W-:Y:S01]  /*a280*/  SHF.L.U32 R22, R6, R9, RZ ;  /* 0x0000000906167219 */ /* 0x000fe200000006ff */
[----:B------:R-:W0:Y:S01]  /*a290*/  LDC R27, c[0x0][0x638] ;  /* 0x00018e00ff1b7b82 */ /* 0x000e220000000800 */
[----:B------:R-:W-:-:S07]  /*a2a0*/  LOP3.LUT R28, RZ, R8, RZ, 0x33, !PT ;  /* 0x00000008ff1c7212 */ /* 0x000fce00078e33ff */
[----:B------:R-:W0:Y:S01]  /*a2b0*/  LDC R29, c[0x0][0x610] ;  /* 0x00018400ff1d7b82 */ /* 0x000e220000000800 */
[----:B---34-:R-:W-:Y:S05]  /*a2c0*/  @!P0 BRA `(.L_x_287) ;  /* 0x0000000000288947 */ /* 0x018fea0003800000 */
[----:B------:R-:W3:Y:S02]  /*a2d0*/  LDC R4, c[0x0][0x64c] ;  /* 0x00019300ff047b82 */ /* 0x000ee40000000800 */
[----:B---3--:R-:W-:-:S04]  /*a2e0*/  IADD3 R9, P0, R15, R4, RZ ;  /* 0x000000040f097210 */ /* 0x008fc80007f1e0ff */
[----:B------:R-:W-:-:S05]  /*a2f0*/  IADD3.X R11, RZ, R5, RZ, P0, !PT ;  /* 0x00000005ff0b7210 */ /* 0x000fca00007fe4ff */
[----:B------:R-:W-:-:S04]  /*a300*/  IMAD.WIDE.U32 R4, R11, R24, RZ ;  /* 0x000000180b047225 */ /* 0x000fc800078e00ff */
[----:B------:R-:W-:-:S04]  /*a310*/  IMAD.WIDE.U32 R6, P0, R9, R25, R4 ;  /* 0x0000001909067225 */ /* 0x000fc80007800004 */
[----:B------:R-:W-:Y:S01]  /*a320*/  IMAD.WIDE.U32 R4, R9, R24, RZ ;  /* 0x0000001809047225 */ /* 0x000fe200078e00ff */
[----:B------:R-:W-:-:S03]  /*a330*/  MOV R8, R7 ;  /* 0x0000000700087202 */ /* 0x000fc60000000f00 */
[----:B------:R-:W-:Y:S01]  /*a340*/  IMAD.X R9, RZ, RZ, RZ, P0 ;  /* 0x000000ffff097224 */ /* 0x000fe200000e06ff */
[----:B------:R-:W-:-:S05]  /*a350*/  IADD3 RZ, P0, R5, R6, RZ ;  /* 0x0000000605ff7210 */ /* 0x000fca0007f1e0ff */
[----:B------:R-:W-:-:S08]  /*a360*/  IMAD.WIDE.U32.X R4, R11, R25, R8, P0 ;  /* 0x000000190b047225 */ /* 0x000fd000000e0408 */
.L_x_287:
[----:B------:R-:W-:Y:S01]  /*a370*/  ISETP.NE.AND P0, PT, R2, 0x1, PT ;  /* 0x000000010200780c */ /* 0x000fe20003f05270 */
[----:B------:R-:W-:Y:S01]  /*a380*/  IMAD.MOV R14, RZ, RZ, -R14 ;  /* 0x000000ffff0e7224 */ /* 0x000fe200078e0a0e */
[----:B-1----:R-:W-:Y:S01]  /*a390*/  SHF.R.U64 R5, R4, R26, R5 ;  /* 0x0000001a04057219 */ /* 0x002fe20000001205 */
[----:B------:R-:W-:Y:S01]  /*a3a0*/  IMAD.MOV.U32 R8, RZ, RZ, R12 ;  /* 0x000000ffff087224 */ /* 0x000fe200078e000c */
[----:B------:R-:W-:Y:S02]  /*a3b0*/  LOP3.LUT R4, R13, R28, RZ, 0xc0, !PT ;  /* 0x0000001c0d047212 */ /* 0x000fe400078ec0ff */
[----:B--2---:R-:W-:Y:S01]  /*a3c0*/  IADD3 R7, R21, -0x1, RZ ;  /* 0xffffffff15077810 */ /* 0x004fe20007ffe0ff */
[----:B------:R-:W-:Y:S02]  /*a3d0*/  IMAD.MOV R6, RZ, RZ, -R5 ;  /* 0x000000ffff067224 */ /* 0x000fe400078e0a05 */
[----:B------:R-:W-:Y:S01]  /*a3e0*/  IMAD R4, R22, R5, R4 ;  /* 0x0000000516047224 */ /* 0x000fe200078e0204 */
[----:B------:R-:W-:-:S03]  /*a3f0*/  LOP3.LUT R10, R10, R7, RZ, 0xc0, !PT ;  /* 0x000000070a0a7212 */ /* 0x000fc600078ec0ff */
[----:B------:R-:W-:Y:S02]  /*a400*/  @P0 IMAD R23, R20, R14, R3 ;  /* 0x0000000e14170224 */ /* 0x000fe400078e0203 */
[----:B0-----:R-:W-:Y:S01]  /*a410*/  IMAD R3, R6, R27, R15 ;  /* 0x0000001b06037224 */ /* 0x001fe200078e020f */
[----:B------:R-:W-:Y:S01]  /*a420*/  MOV R6, 0x1 ;  /* 0x0000000100067802 */ /* 0x000fe20000000f00 */
[----:B------:R-:W-:Y:S02]  /*a430*/  IMAD R7, R4, R29, R23 ;  /* 0x0000001d04077224 */ /* 0x000fe400078e0217 */
[----:B------:R-:W-:-:S05]  /*a440*/  IMAD R4, R3, R21, R10 ;  /* 0x0000001503047224 */ /* 0x000fca00078e020a */
[----:B------:R-:W-:Y:S02]  /*a450*/  SEL R9, R4, R7, !P0 ;  /* 0x0000000704097207 */ /* 0x000fe40004000000 */
[----:B------:R-:W-:-:S07]  /*a460*/  SEL R7, R7, R4, !P0 ;  /* 0x0000000407077207 */ /* 0x000fce0004000000 */
.L_x_285:
[----:B------:R-:W-:-:S08]  /*a470*/  NOP ;  /* 0x0000000000007918 */ /* 0x000fd00000000000 */
[----:B------:R-:W0:-:S00]  /*a480*/  USETMAXREG.DEALLOC.CTAPOOL 0x28 ;  /* 0x00000028000079c8 */ /* 0x000e0000080e0500 */
[----:B0-----:R-:W-:-:S13]  /*a490*/  ISETP.NE.AND P0, PT, R0, RZ, PT ;  /* 0x000000ff0000720c */ /* 0x001fda0003f05270 */
[----:B------:R-:W-:Y:S05]  /*a4a0*/  @P0 EXIT ;  /* 0x000000000000094d */ /* 0x000fea0003800000 */
[----:B------:R-:W-:Y:S01]  /*a4b0*/  LOP3.LUT P0, RZ, R6, 0xff, RZ, 0xc0, !PT ;  /* 0x000000ff06ff7812 */ /* 0x000fe2000780c0ff */
[----:B------:R-:W-:Y:S01]  /*a4c0*/  IMAD.MOV.U32 R12, RZ, RZ, RZ ;  /* 0x000000ffff0c7224 */ /* 0x000fe200078e00ff */
[----:B------:R-:W-:-:S11]  /*a4d0*/  MOV R0, 0x1 ;  /* 0x0000000100007802 */ /* 0x000fd60000000f00 */
[----:B------:R-:W-:Y:S05]  /*a4e0*/  @!P0 BRA `(.L_x_288) ;  /* 0x0000000c00bc8947 */ /* 0x000fea0003800000 */
[----:B------:R-:W0:Y:S01]  /*a4f0*/  LDC R0, c[0x0][0x28c] ;  /* 0x0000a300ff007b82 */ /* 0x000e220000000800 */
[----:B------:R-:W-:Y:S01]  /*a500*/  ULDC UR21, c[0x0][0x658] ;  /* 0x0001960000157ab9 */ /* 0x000fe20000000800 */
[----:B------:R-:W-:Y:S01]  /*a510*/  UMOV UR5, 0xffffffff ;  /* 0xffffffff00057882 */ /* 0x000fe20000000000 */
[----:B------:R-:W-:Y:S01]  /*a520*/  ULDC UR4, c[0x0][0xc] ;  /* 0x0000030000047ab9 */ /* 0x000fe20000000800 */
[----:B------:R-:W-:Y:S01]  /*a530*/  USHF.L.U32 UR29, UR5, UR21, URZ ;  /* 0x00000015051d7299 */ /* 0x000fe2000800063f */
[C---:B------:R-:W-:Y:S01]  /*a540*/  LOP3.LUT P2, RZ, R18.reuse, 0x7f, RZ, 0xc0, !PT ;  /* 0x0000007f12ff7812 */ /* 0x040fe2000784c0ff */
[----:B------:R-:W-:Y:S01]  /*a550*/  UMOV UR6, 0x1 ;  /* 0x0000000100067882 */ /* 0x000fe20000000000 */
[----:B------:R-:W-:Y:S01]  /*a560*/  ULDC UR5, c[0x0][0x10] ;  /* 0x0000040000057ab9 */ /* 0x000fe20000000800 */
[----:B------:R-:W-:Y:S01]  /*a570*/  LOP3.LUT P0, RZ, R18, 0x1f, RZ, 0xc0, !PT ;  /* 0x0000001f12ff7812 */ /* 0x000fe2000780c0ff */
[----:B------:R-:W-:Y:S01]  /*a580*/  UIMAD.WIDE.U32 UR4, UR4, UR5, URZ ;  /* 0x00000005040472a5 */ /* 0x000fe2000f8e003f */
[----:B------:R-:W-:Y:S01]  /*a590*/  BSSY B0, `(.L_x_288) ;  /* 0x00000e4000007945 */ /* 0x000fe20003800000 */
[----:B------:R-:W-:Y:S01]  /*a5a0*/  USHF.L.U32 UR21, UR6, UR21, URZ ;  /* 0x0000001506157299 */ /* 0x000fe2000800063f */
[----:B------:R-:W-:Y:S01]  /*a5b0*/  IMAD.MOV.U32 R13, RZ, RZ, 0x1 ;  /* 0x00000001ff0d7424 */ /* 0x000fe200078e00ff */
[----:B------:R-:W-:Y:S01]  /*a5c0*/  LOP3.LUT R11, R19, 0x2, RZ, 0xfc, !PT ;  /* 0x00000002130b7812 */ /* 0x000fe200078efcff */
[----:B------:R-:W-:Y:S01]  /*a5d0*/  ULDC UR6, c[0x0][0x14] ;  /* 0x0000050000067ab9 */ /* 0x000fe20000000800 */
[----:B------:R-:W-:Y:S01]  /*a5e0*/  PLOP3.LUT P0, PT, P0, P2, PT, 0x8a, 0x0 ;  /* 0x000000000000781c */ /* 0x000fe20000705172 */
[----:B------:R-:W-:Y:S01]  /*a5f0*/  UIMAD.WIDE.U32 UR14, UR4, UR6, URZ ;  /* 0x00000006040e72a5 */ /* 0x000fe2000f8e003f */
[----:B------:R-:W-:Y:S01]  /*a600*/  IMAD.MOV.U32 R12, RZ, RZ, RZ ;  /* 0x000000ffff0c7224 */ /* 0x000fe200078e00ff */
[----:B------:R-:W-:Y:S01]  /*a610*/  UIMAD UR37, UR5, UR6, URZ ;  /* 0x00000006052572a4 */ /* 0x000fe2000f8e023f */
[----:B------:R-:W-:Y:S01]  /*a620*/  ULDC UR13, c[0x0][0x600] ;  /* 0x00018000000d7ab9 */ /* 0x000fe20000000800 */
[----:B------:R-:W-:-:S02]  /*a630*/  ULOP3.LUT UR29, URZ, UR29, URZ, 0x33, !UPT ;  /* 0x0000001d3f1d7292 */ /* 0x000fc4000f8e333f */
[----:B------:R-:W-:Y:S01]  /*a640*/  UIADD3 UR13, UR13, -0x1, URZ ;  /* 0xffffffff0d0d7890 */ /* 0x000fe2000fffe03f */
[----:B0-----:R-:W-:Y:S01]  /*a650*/  IADD3 R0, R0, 0x7f, RZ ;  /* 0x0000007f00007810 */ /* 0x001fe20007ffe0ff */
[----:B------:R-:W-:Y:S01]  /*a660*/  UIADD3 UR37, UR15, UR37, URZ ;  /* 0x000000250f257290 */ /* 0x000fe2000fffe03f */
[----:B------:R-:W-:Y:S02]  /*a670*/  ULDC.64 UR22, c[0x0][0x198] ;  /* 0x0000660000167ab9 */ /* 0x000fe40000000a00 */
[----:B------:R-:W-:-:S04]  /*a680*/  SHF.R.S32.HI R3, RZ, 0x1f, R0 ;  /* 0x0000001fff037819 */ /* 0x000fc80000011400 */
[----:B------:R-:W-:Y:S02]  /*a690*/  LEA.HI R3, R3, R0, RZ, 0x7 ;  /* 0x0000000003037211 */ /* 0x000fe400078f38ff */
[----:B------:R-:W-:Y:S02]  /*a6a0*/  MOV R0, 0x1 ;  /* 0x0000000100007802 */ /* 0x000fe40000000f00 */
[----:B------:R-:W-:-:S04]  /*a6b0*/  SHF.R.S32.HI R3, RZ, 0x7, R3 ;  /* 0x00000007ff037819 */ /* 0x000fc80000011403 */
[----:B------:R-:W-:-:S07]  /*a6c0*/  IADD3 R10, R3, 0x1, RZ ;  /* 0x00000001030a7810 */ /* 0x000fce0007ffe0ff */
.L_x_300:
[----:B------:R-:W-:-:S03]  /*a6d0*/  UMOV UR4, 0xffffffff ;  /* 0xffffffff00047882 */ /* 0x000fc60000000000 */
[----:B------:R-:W-:Y:S05]  /*a6e0*/  BRA.DIV UR4, `(.L_x_289) ;  /* 0x0000001204707947 */ /* 0x000fea000b800000 */
[----:B------:R-:W-:-:S13]  /*a6f0*/  ELECT P6, URZ, PT ;  /* 0x00000000003f782f */ /* 0x000fda00038c0000 */
.L_x_313:
[----:B------:R-:W0:Y:S01]  /*a700*/  LDC R4, c[0x0][0x28c] ;  /* 0x0000a300ff047b82 */ /* 0x000e220000000800 */
[----:B------:R-:W-:Y:S01]  /*a710*/  BSSY B1, `(.L_x_290) ;  /* 0x000005a000017945 */ /* 0x000fe20003800000 */
[----:B0-----:R-:W-:-:S13]  /*a720*/  ISETP.LT.OR P6, PT, R4, 0x1, !P6 ;  /* 0x000000010400780c */ /* 0x001fda00077c1670 */
[----:B------:R-:W-:Y:S05]  /*a730*/  @P6 BRA `(.L_x_291) ;  /* 0x00000004005c6947 */ /* 0x000fea0003800000 */
[----:B------:R-:W-:Y:S01]  /*a740*/  IMAD.SHL.U32 R15, R7, 0x100, RZ ;  /* 0x00000100070f7824 */ /* 0x000fe200078e00ff */
[----:B------:R-:W-:Y:S01]  /*a750*/  SHF.L.U32 R18, R9, 0x7, RZ ;  /* 0x0000000709127819 */ /* 0x000fe200000006ff */
[----:B------:R-:W-:Y:S01]  /*a760*/  IMAD.MOV.U32 R20, RZ, RZ, RZ ;  /* 0x000000ffff147224 */ /* 0x000fe200078e00ff */
[----:B------:R-:W-:Y:S01]  /*a770*/  MOV R4, R10 ;  /* 0x0000000a00047202 */ /* 0x000fe20000000f00 */
[----:B------:R-:W-:Y:S01]  /*a780*/  IMAD.MOV.U32 R5, RZ, RZ, R0 ;  /* 0x000000ffff057224 */ /* 0x000fe200078e0000 */
[----:B------:R-:W-:-:S07]  /*a790*/  MOV R6, R12 ;  /* 0x0000000c00067202 */ /* 0x000fce0000000f00 */
.L_x_295:
[----:B------:R-:W0:Y:S01]  /*a7a0*/  S2R R14, SR_CgaCtaId ;  /* 0x00000000000e7919 */ /* 0x000e220000008800 */
[----:B------:R-:W-:Y:S01]  /*a7b0*/  MOV R7, 0x400 ;  /* 0x0000040000077802 */ /* 0x000fe20000000f00 */
[----:B------:R-:W1:Y:S03]  /*a7c0*/  @!P2 LDC R9, c[0x0][0x500] ;  /* 0x00014000ff09ab82 */ /* 0x000e660000000800 */
[----:B0-----:R-:W-:Y:S02]  /*a7d0*/  LEA R21, R14, R7, 0x18 ;  /* 0x000000070e157211 */ /* 0x001fe400078ec0ff */
[----:B------:R-:W-:-:S03]  /*a7e0*/  SHF.L.U32 R7, R5, 0x1f, RZ ;  /* 0x0000001f05077819 */ /* 0x000fc600000006ff */
[----:B------:R-:W-:-:S04]  /*a7f0*/  IMAD R14, R6, 0x8, R21 ;  /* 0x00000008060e7824 */ /* 0x000fc800078e0215 */
[----:B------:R-:W0:Y:S02]  /*a800*/  SYNCS.PHASECHK.TRANS64.TRYWAIT P1, [R14+URZ+0x30], R7 ;  /* 0x000030070e0075a7 */ /* 0x000e24000802017f */
[----:B01----:R-:W-:Y:S05]  /*a810*/  @!P1 BRA `(.L_x_292) ;  /* 0x0000001000449947 */ /* 0x003fea0003800000 */
.L_x_314:
[----:B0-----:R-:W-:Y:S01]  /*a820*/  PRMT R7, R11, 0x9910, RZ ;  /* 0x000099100b077816 */ /* 0x001fe200000000ff */
[----:B------:R0:W-:Y:S03]  /*a830*/  @!P2 SYNCS.ARRIVE.TRANS64 RZ, [R14+URZ], R9 ;  /* 0x000000090effa9a7 */ /* 0x0001e6000800003f */
[----:B------:R-:W-:-:S13]  /*a840*/  ISETP.NE.AND P1, PT, R7, 0x2, PT ;  /* 0x000000020700780c */ /* 0x000fda0003f25270 */
[----:B0-----:R-:W-:Y:S05]  /*a850*/  @P1 BRA `(.L_x_293) ;  /* 0x0000000000041947 */ /* 0x001fea0003800000 */
[----:B------:R-:W-:Y:S01]  /*a860*/  BPT.TRAP 0x1 ;  /* 0x000000040000795c */ /* 0x000fe20000300000 */
.L_x_293:
[----:B------:R-:W-:Y:S05]  /*a870*/  @P0 BRA `(.L_x_294) ;  /* 0x0000000000040947 */ /* 0x000fea0003800000 */
[----:B------:R-:W-:Y:S01]  /*a880*/  BPT.TRAP 0x1 ;  /* 0x000000040000795c */ /* 0x000fe20000300000 */
.L_x_294:
[----:B------:R-:W-:Y:S01]  /*a890*/  R2UR UR56, R21 ;  /* 0x00000000153872ca */ /* 0x000fe200000e0000 */
[----:B------:R-:W-:Y:S01]  /*a8a0*/  UIADD3 UR30, UP0, UR22, 0xf0, URZ ;  /* 0x000000f0161e7890 */ /* 0x000fe2000ff1e03f */
[----:B------:R-:W-:Y:S01]  /*a8b0*/  LEA R21, R6, R21, 0x11 ;  /* 0x0000001506157211 */ /* 0x000fe200078e88ff */
[----:B------:R-:W-:Y:S01]  /*a8c0*/  UIADD3 UR6, UP1, UR22, 0x1f0, URZ ;  /* 0x000001f016067890 */ /* 0x000fe2000ff3e03f */
[----:B------:R-:W-:Y:S01]  /*a8d0*/  R2UR UR10, R20 ;  /* 0x00000000140a72ca */ /* 0x000fe200000e0000 */
[----:B------:R-:W-:Y:S01]  /*a8e0*/  UIADD3.X UR31, URZ, UR23, URZ, UP0, !UPT ;  /* 0x000000173f1f7290 */ /* 0x000fe200087fe43f */
[----:B------:R-:W-:Y:S01]  /*a8f0*/  R2UR UR32, R21 ;  /* 0x00000000152072ca */ /* 0x000fe200000e0000 */
[----:B------:R-:W-:Y:S01]  /*a900*/  UMOV UR4, 0x0 ;  /* 0x0000000000047882 */ /* 0x000fe20000000000 */
[----:B------:R-:W-:Y:S01]  /*a910*/  R2UR UR16, R6 ;  /* 0x00000000061072ca */ /* 0x000fe200000e0000 */
[----:B------:R-:W-:Y:S01]  /*a920*/  UMOV UR5, 0x10000000 ;  /* 0x1000000000057882 */ /* 0x000fe20000000000 */
[----:B------:R-:W-:Y:S01]  /*a930*/  R2UR UR9, R14 ;  /* 0x000000000e0972ca */ /* 0x000fe200000e0000 */
[----:B------:R-:W-:Y:S01]  /*a940*/  UIADD3.X UR7, URZ, UR23, URZ, UP1, !UPT ;  /* 0x000000173f077290 */ /* 0x000fe20008ffe43f */
[----:B------:R-:W-:Y:S01]  /*a950*/  R2UR UR11, R15 ;  /* 0x000000000f0b72ca */ /* 0x000fe200000e0000 */
[----:B------:R-:W-:Y:S01]  /*a960*/  UIADD3 UR56, UR56, 0xc0180, URZ ;  /* 0x000c018038387890 */ /* 0x000fe2000fffe03f */
[----:B------:R-:W-:Y:S01]  /*a970*/  R2UR UR12, R8 ;  /* 0x00000000080c72ca */ /* 0x000fe200000e0000 */
[----:B------:R-:W-:Y:S01]  /*a980*/  VIADD R6, R6, 0x1 ;  /* 0x0000000106067836 */ /* 0x000fe20000000000 */
[----:B------:R-:W-:Y:S01]  /*a990*/  R2UR UR59, R18 ;  /* 0x00000000123b72ca */ /* 0x000fe200000e0000 */
[----:B------:R-:W-:Y:S01]  /*a9a0*/  UIADD3 UR50, UR10, 0x20, URZ ;  /* 0x000000200a327890 */ /* 0x000fe2000fffe03f */
[----:B------:R-:W-:Y:S01]  /*a9b0*/  IADD3 R4, R4, -0x1, RZ ;  /* 0xffffffff04047810 */ /* 0x000fe20007ffe0ff */
[----:B------:R-:W-:Y:S01]  /*a9c0*/  UIADD3 UR8, UR32, 0x180, URZ ;  /* 0x0000018020087890 */ /* 0x000fe2000fffe03f */
[----:B------:R-:W-:Y:S01]  /*a9d0*/  ISETP.NE.AND P1, PT, R6, 0x6, PT ;  /* 0x000000060600780c */ /* 0x000fe20003f25270 */
[----:B------:R-:W-:Y:S01]  /*a9e0*/  UIADD3 UR48, UR32, 0x8180, URZ ;  /* 0x0000818020307890 */ /* 0x000fe2000fffe03f */
[----:B------:R-:W-:Y:S01]  /*a9f0*/  ISETP.GT.AND P3, PT, R4, 0x1, PT ;  /* 0x000000010400780c */ /* 0x000fe20003f64270 */
[----:B------:R-:W-:Y:S01]  /*aa00*/  ULEA UR56, UR16, UR56, 0x10 ;  /* 0x0000003810387291 */ /* 0x000fe2000f8e803f */
[----:B------:R-:W-:Y:S01]  /*aa10*/  SEL R14, RZ, 0x1, P1 ;  /* 0x00000001ff0e7807 */ /* 0x000fe20000800000 */
[----:B------:R-:W-:Y:S01]  /*aa20*/  UIADD3 UR42, UR10, 0x40, URZ ;  /* 0x000000400a2a7890 */ /* 0x000fe2000fffe03f */
[----:B------:R-:W-:Y:S01]  /*aa30*/  VIADD R20, R20, 0x80 ;  /* 0x0000008014147836 */ /* 0x000fe20000000000 */
[----:B------:R-:W-:Y:S01]  /*aa40*/  UIADD3 UR40, UR32, 0x10180, URZ ;  /* 0x0001018020287890 */ /* 0x000fe2000fffe03f */
[----:B------:R0:W-:Y:S01]  /*aa50*/  UTMALDG.3D [UR8], [UR30], desc[UR4] ;  /* 0x000004081e0075b4 */ /* 0x0001e20008011000 */
[----:B------:R-:W-:Y:S01]  /*aa60*/  UIADD3 UR34, UR10, 0x60, URZ ;  /* 0x000000600a227890 */ /* 0x000fe2000fffe03f */
[----:B------:R-:W-:Y:S01]  /*aa70*/  LOP3.LUT R5, R5, R14, RZ, 0x3c, !PT ;  /* 0x0000000e05057212 */ /* 0x000fe200078e3cff */
[----:B------:R-:W-:Y:S01]  /*aa80*/  UIADD3 UR32, UR32, 0x18180, URZ ;  /* 0x0001818020207890 */ /* 0x000fe2000fffe03f */
[----:B------:R-:W-:Y:S01]  /*aa90*/  SEL R6, R6, RZ, P1 ;  /* 0x000000ff06067207 */ /* 0x000fe20000800000 */
[----:B------:R-:W-:-:S02]  /*aaa0*/  UIADD3 UR24, UR56, 0x4000, URZ ;  /* 0x0000400038187890 */ /* 0x000fc4000fffe03f */
[----:B------:R-:W-:Y:S01]  /*aab0*/  UIADD3 UR16, UR56, 0x8000, URZ ;  /* 0x0000800038107890 */ /* 0x000fe2000fffe03f */
[----:B------:R-:W-:Y:S01]  /*aac0*/  UMOV UR49, UR9 ;  /* 0x0000000900317c82 */ /* 0x000fe20008000000 */
        /* <DEDUP_REMOVED lines=8> */
[----:B------:R1:W-:Y:S01]  /*ab50*/  UTMALDG.3D [UR48], [UR30], desc[UR4] ;  /* 0x000004301e0075b4 */ /* 0x0003e20008011000 */
[----:B------:R-:W-:Y:S01]  /*ab60*/  UMOV UR57, UR9 ;  /* 0x0000000900397c82 */ /* 0x000fe20008000000 */
[----:B------:R-:W-:Y:S01]  /*ab70*/  UMOV UR58, UR10 ;  /* 0x0000000a003a7c82 */ /* 0x000fe20008000000 */
[----:B------:R-:W-:Y:S01]  /*ab80*/  UMOV UR60, UR12 ;  /* 0x0000000c003c7c82 */ /* 0x000fe20008000000 */
[----:B------:R-:W-:Y:S01]  /*ab90*/  UMOV UR25, UR9 ;  /* 0x0000000900197c82 */ /* 0x000fe20008000000 */
[----:B------:R-:W-:Y:S01]  /*aba0*/  UMOV UR27, UR59 ;  /* 0x0000003b001b7c82 */ /* 0x000fe20008000000 */
[----:B0-----:R-:W-:Y:S01]  /*abb0*/  UIADD3 UR8, UR56, 0xc000, URZ ;  /* 0x0000c00038087890 */ /* 0x001fe2000fffe03f */
[----:B------:R1:W-:Y:S01]  /*abc0*/  UTMALDG.3D [UR40], [UR30], desc[UR4] ;  /* 0x000004281e0075b4 */ /* 0x0003e20008011000 */
        /* <DEDUP_REMOVED lines=9> */
[----:B------:R1:W-:Y:S01]  /*ac60*/  UTMALDG.3D [UR56], [UR6], desc[UR4] ;  /* 0x00000438060075b4 */ /* 0x0003e20008011000 */
[----:B------:R1:W-:Y:S01]  /*ac70*/  UTMALDG.3D [UR24], [UR6], desc[UR4] ;  /* 0x00000418060075b4 */ /* 0x0003e20008011000 */
[----:B------:R1:W-:Y:S01]  /*ac80*/  UTMALDG.3D [UR16], [UR6], desc[UR4] ;  /* 0x00000410060075b4 */ /* 0x0003e20008011000 */
[----:B------:R1:W-:Y:S02]  /*ac90*/  UTMALDG.3D [UR8], [UR6], desc[UR4] ;  /* 0x00000408060075b4 */ /* 0x0003e40008011000 */
[----:B-1----:R-:W-:Y:S05]  /*aca0*/  @P3 BRA `(.L_x_295) ;  /* 0xfffffff800bc3947 */ /* 0x002fea000383ffff */
.L_x_291:
[----:B------:R-:W-:Y:S05]  /*acb0*/  BSYNC B1 ;  /* 0x0000000000017941 */ /* 0x000fea0003800000 */
.L_x_290:
[----:B------:R-:W-:Y:S01]  /*acc0*/  LOP3.LUT P3, RZ, R13, 0xff, RZ, 0xc0, !PT ;  /* 0x000000ff0dff7812 */ /* 0x000fe2000786c0ff */
[----:B------:R-:W-:Y:S01]  /*acd0*/  ULDC.64 UR4, c[0x0][0x650] ;  /* 0x0001940000047ab9 */ /* 0x000fe20000000a00 */
[----:B------:R-:W-:Y:S01]  /*ace0*/  IADD3 R12, R3, R12, RZ ;  /* 0x0000000c030c7210 */ /* 0x000fe20007ffe0ff */
[----:B------:R-:W-:Y:S01]  /*acf0*/  BSSY B1, `(.L_x_296) ;  /* 0x000006b000017945 */ /* 0x000fe20003800000 */
[----:B------:R-:W-:Y:S01]  /*ad00*/  IADD3 R16, P4, R16, UR14, RZ ;  /* 0x0000000e10107c10 */ /* 0x000fe2000ff9e0ff */
[----:B------:R-:W-:Y:S01]  /*ad10*/  IMAD.MOV.U32 R8, RZ, RZ, -0x1 ;  /* 0xffffffffff087424 */ /* 0x000fe200078e00ff */
[----:B------:R-:W-:Y:S02]  /*ad20*/  ISETP.GT.U32.AND P1, PT, R12, 0x5, PT ;  /* 0x000000050c00780c */ /* 0x000fe40003f24070 */
[----:B------:R-:W-:Y:S02]  /*ad30*/  IADD3.X R17, R17, UR37, RZ, P4, !PT ;  /* 0x0000002511117c10 */ /* 0x000fe4000a7fe4ff */
[----:B------:R-:W-:-:S02]  /*ad40*/  ISETP.LT.U32.AND P1, PT, R3, 0x6, P1 ;  /* 0x000000060300780c */ /* 0x000fc40000f21070 */
[----:B------:R-:W-:Y:S01]  /*ad50*/  MOV R9, 0xffffffff ;  /* 0xffffffff00097802 */ /* 0x000fe20000000f00 */
[----:B------:R-:W0:Y:S01]  /*ad60*/  @P3 S2R R5, SR_CgaCtaId ;  /* 0x0000000000053919 */ /* 0x000e220000008800 */
[----:B------:R-:W-:Y:S02]  /*ad70*/  @P3 MOV R4, 0x400 ;  /* 0x0000040000043802 */ /* 0x000fe40000000f00 */
[----:B------:R-:W-:Y:S02]  /*ad80*/  PRMT R13, RZ, 0x7610, R13 ;  /* 0x00007610ff0d7816 */ /* 0x000fe4000000000d */
[----:B0-----:R-:W-:Y:S01]  /*ad90*/  @P3 LEA R6, R5, R4, 0x18 ;  /* 0x0000000405063211 */ /* 0x001fe200078ec0ff */
[----:B------:R-:W-:-:S03]  /*ada0*/  IMAD.WIDE.U32 R4, R12, -0x55555555, RZ ;  /* 0xaaaaaaab0c047825 */ /* 0x000fc600078e00ff */
[----:B------:R0:W-:Y:S01]  /*adb0*/  @P3 SYNCS.ARRIVE.TRANS64.A1T0 RZ, [R6+URZ+0x78], RZ ;  /* 0x000078ff06ff39a7 */ /* 0x0001e2000810003f */
[----:B------:R-:W-:Y:S02]  /*adc0*/  ISETP.GE.U32.AND P3, PT, R3, 0x6, PT ;  /* 0x000000060300780c */ /* 0x000fe40003f66070 */
[----:B------:R-:W-:Y:S02]  /*add0*/  SHF.R.U32.HI R7, RZ, 0x2, R5 ;  /* 0x00000002ff077819 */ /* 0x000fe40000011605 */
[----:B------:R-:W-:Y:S02]  /*ade0*/  SEL R5, RZ, 0x1, !P1 ;  /* 0x00000001ff057807 */ /* 0x000fe40004800000 */
[----:B------:R-:W-:Y:S01]  /*adf0*/  ISETP.GE.U32.AND P1, PT, R16, UR4, PT ;  /* 0x0000000410007c0c */ /* 0x000fe2000bf26070 */
[----:B------:R-:W-:Y:S01]  /*ae00*/  IMAD R12, R7, -0x6, R12 ;  /* 0xfffffffa070c7824 */ /* 0x000fe200078e020c */
[----:B------:R-:W-:Y:S02]  /*ae10*/  LOP3.LUT R0, R0, R5, RZ, 0x3c, !PT ;  /* 0x0000000500007212 */ /* 0x000fe400078e3cff */
[----:B------:R-:W-:-:S02]  /*ae20*/  ISETP.GE.U32.AND.EX P1, PT, R17, UR5, PT, P1 ;  /* 0x0000000511007c0c */ /* 0x000fc4000bf26110 */
[----:B------:R-:W-:Y:S02]  /*ae30*/  PRMT R4, RZ, 0x7610, R4 ;  /* 0x00007610ff047816 */ /* 0x000fe40000000004 */
[----:B------:R-:W-:Y:S01]  /*ae40*/  @P3 LOP3.LUT R0, R0, 0x1, R7, 0x78, !PT ;  /* 0x0000000100003812 */ /* 0x000fe200078e7807 */
[----:B------:R-:W-:-:S08]  /*ae50*/  IMAD.MOV.U32 R7, RZ, RZ, -0x1 ;  /* 0xffffffffff077424 */ /* 0x000fd000078e00ff */
[----:B0-----:R-:W-:Y:S05]  /*ae60*/  @P1 BRA `(.L_x_297) ;  /* 0x00000004004c1947 */ /* 0x001fea0003800000 */
[----:B------:R-:W-:Y:S01]  /*ae70*/  ULDC.64 UR4, c[0x0][0x628] ;  /* 0x00018a0000047ab9 */ /* 0x000fe20000000a00 */
[----:B------:R-:W0:Y:S01]  /*ae80*/  S2R R15, SR_CTAID.X ;  /* 0x00000000000f7919 */ /* 0x000e220000002500 */
[----:B------:R-:W-:Y:S01]  /*ae90*/  ISETP.NE.U32.AND P1, PT, RZ, UR4, PT ;  /* 0x00000004ff007c0c */ /* 0x000fe2000bf25070 */
[----:B------:R-:W-:Y:S01]  /*aea0*/  ULDC UR7, c[0x0][0x630] ;  /* 0x00018c0000077ab9 */ /* 0x000fe20000000800 */
[----:B------:R-:W-:Y:S01]  /*aeb0*/  MOV R4, R16 ;  /* 0x0000001000047202 */ /* 0x000fe20000000f00 */
[----:B------:R-:W1:Y:S01]  /*aec0*/  S2R R14, SR_CTAID.Y ;  /* 0x00000000000e7919 */ /* 0x000e620000002600 */
[----:B------:R-:W-:Y:S01]  /*aed0*/  ISETP.NE.AND.EX P1, PT, RZ, UR5, PT, P1 ;  /* 0x00000005ff007c0c */ /* 0x000fe2000bf25310 */
[----:B------:R-:W-:-:S12]  /*aee0*/  IMAD.MOV.U32 R5, RZ, RZ, R17 ;  /* 0x000000ffff057224 */ /* 0x000fd800078e0011 */
[----:B------:R-:W-:Y:S05]  /*aef0*/  @!P1 BRA `(.L_x_298) ;  /* 0x0000000000289947 */ /* 0x000fea0003800000 */
[----:B------:R-:W-:Y:S02]  /*af00*/  ULDC UR6, c[0x0][0x634] ;  /* 0x00018d0000067ab9 */ /* 0x000fe40000000800 */
[----:B------:R-:W-:-:S04]  /*af10*/  IADD3 R9, P1, R16, UR6, RZ ;  /* 0x0000000610097c10 */ /* 0x000fc8000ff3e0ff */
[----:B------:R-:W-:-:S05]  /*af20*/  IADD3.X R21, RZ, R17, RZ, P1, !PT ;  /* 0x00000011ff157210 */ /* 0x000fca0000ffe4ff */
[----:B------:R-:W-:-:S04]  /*af30*/  IMAD.WIDE.U32 R6, R21, UR4, RZ ;  /* 0x0000000415067c25 */ /* 0x000fc8000f8e00ff */
[----:B------:R-:W-:-:S04]  /*af40*/  IMAD.WIDE.U32 R6, P1, R9, UR5, R6 ;  /* 0x0000000509067c25 */ /* 0x000fc8000f820006 */
[----:B------:R-:W-:Y:S01]  /*af50*/  IMAD.WIDE.U32 R8, R9, UR4, RZ ;  /* 0x0000000409087c25 */ /* 0x000fe2000f8e00ff */
[----:B------:R-:W-:-:S03]  /*af60*/  MOV R4, R7 ;  /* 0x0000000700047202 */ /* 0x000fc60000000f00 */
[----:B------:R-:W-:Y:S01]  /*af70*/  IMAD.X R5, RZ, RZ, RZ, P1 ;  /* 0x000000ffff057224 */ /* 0x000fe200008e06ff */
[----:B------:R-:W-:-:S05]  /*af80*/  IADD3 RZ, P1, R9, R6, RZ ;  /* 0x0000000609ff7210 */ /* 0x000fca0007f3e0ff */
[----:B------:R-:W-:-:S08]  /*af90*/  IMAD.WIDE.U32.X R4, R21, UR5, R4, P1 ;  /* 0x0000000515047c25 */ /* 0x000fd000088e0404 */
.L_x_298:
[--C-:B------:R-:W-:Y:S01]  /*afa0*/  SHF.R.U64 R8, R4, UR7, R5.reuse ;  /* 0x0000000704087c19 */ /* 0x100fe20008001205 */
[----:B------:R-:W-:Y:S01]  /*afb0*/  ULDC.64 UR4, c[0x0][0x620] ;  /* 0x0001880000047ab9 */ /* 0x000fe20000000a00 */
[----:B------:R-:W-:Y:S01]  /*afc0*/  SHF.R.U32.HI R4, RZ, UR7, R5 ;  /* 0x00000007ff047c19 */ /* 0x000fe20008011605 */
[----:B------:R-:W2:Y:S01]  /*afd0*/  LDC R24, c[0x0][0x144] ;  /* 0x00005100ff187b82 */ /* 0x000ea20000000800 */
[----:B------:R-:W-:Y:S01]  /*afe0*/  IADD3 R7, P1, RZ, -R8, RZ ;  /* 0x80000008ff077210 */ /* 0x000fe20007f3e0ff */
[----:B------:R-:W-:Y:S01]  /*aff0*/  ULDC.64 UR8, c[0x0][0x640] ;  /* 0x0001900000087ab9 */ /* 0x000fe20000000a00 */
[----:B0-----:R-:W-:Y:S01]  /*b000*/  I2FP.F32.U32 R9, R15 ;  /* 0x0000000f00097245 */ /* 0x001fe20000201000 */
[----:B------:R-:W-:Y:S02]  /*b010*/  ULDC UR6, c[0x0][0x608] ;  /* 0x0001820000067ab9 */ /* 0x000fe40000000800 */
[----:B------:R-:W-:Y:S01]  /*b020*/  IMAD.X R4, RZ, RZ, ~R4, P1 ;  /* 0x000000ffff047224 */ /* 0x000fe200008e0e04 */
[----:B------:R-:W-:Y:S01]  /*b030*/  ISETP.NE.U32.AND P1, PT, RZ, UR8, PT ;  /* 0x00000008ff007c0c */ /* 0x000fe2000bf25070 */
[----:B------:R-:W0:Y:S02]  /*b040*/  LDC R21, c[0x0][0x148] ;  /* 0x00005200ff157b82 */ /* 0x000e240000000800 */
[----:B------:R-:W-:Y:S01]  /*b050*/  IMAD R6, R4, UR4, RZ ;  /* 0x0000000404067c24 */ /* 0x000fe2000f8e02ff */
[----:B------:R-:W-:Y:S01]  /*b060*/  ISETP.NE.AND.EX P1, PT, RZ, UR9, PT, P1 ;  /* 0x00000009ff007c0c */ /* 0x000fe2000bf25310 */
[----:B------:R-:W-:Y:S01]  /*b070*/  IMAD.WIDE.U32 R4, R7, UR4, R16 ;  /* 0x0000000407047c25 */ /* 0x000fe2000f8e0010 */
[----:B------:R-:W-:-:S03]  /*b080*/  ULDC UR4, c[0x0][0x150] ;  /* 0x0000540000047ab9 */ /* 0x000fc60000000800 */
[----:B------:R-:W-:Y:S02]  /*b090*/  IMAD R7, R7, UR5, R6 ;  /* 0x0000000507077c24 */ /* 0x000fe4000f8e0206 */
[----:B------:R-:W-:Y:S01]  /*b0a0*/  FMUL R6, R9, UR4 ;  /* 0x0000000409067c20 */ /* 0x000fe20008400000 */
[----:B------:R-:W-:Y:S01]  /*b0b0*/  ULDC UR4, c[0x0][0x618] ;  /* 0x0001860000047ab9 */ /* 0x000fe20000000800 */
[----:B------:R-:W-:Y:S01]  /*b0c0*/  ULDC UR5, c[0x0][0x154] ;  /* 0x0000550000057ab9 */ /* 0x000fe20000000800 */
[----:B------:R-:W-:-:S03]  /*b0d0*/  IADD3 R5, R5, R7, RZ ;  /* 0x0000000705057210 */ /* 0x000fc60007ffe0ff */
[----:B------:R-:W3:Y:S01]  /*b0e0*/  F2I.U32.TRUNC.NTZ R6, R6 ;  /* 0x0000000600067305 */ /* 0x000ee2000020f000 */
[----:B------:R-:W-:Y:S02]  /*b0f0*/  SHF.R.U64 R9, R4, UR4, R5 ;  /* 0x0000000404097c19 */ /* 0x000fe40008001205 */
[----:B-1----:R-:W-:-:S05]  /*b100*/  I2FP.F32.U32 R4, R14 ;  /* 0x0000000e00047245 */ /* 0x002fca0000201000 */
[----:B------:R-:W-:Y:S01]  /*b110*/  FMUL R22, R4, UR5 ;  /* 0x0000000504167c20 */ /* 0x000fe20008400000 */
[----:B------:R-:W-:Y:S01]  /*b120*/  SHF.R.U32.HI R4, RZ, UR4, R5 ;  /* 0x00000004ff047c19 */ /* 0x000fe20008011605 */
[----:B------:R-:W-:-:S03]  /*b130*/  ULDC UR4, c[0x0][0x658] ;  /* 0x0001960000047ab9 */ /* 0x000fc60000000800 */
[--C-:B------:R-:W-:Y:S01]  /*b140*/  SHF.R.U32.HI R5, RZ, UR6, R4.reuse ;  /* 0x00000006ff057c19 */ /* 0x100fe20008011604 */
[----:B------:R-:W1:Y:S01]  /*b150*/  F2I.U32.TRUNC.NTZ R22, R22 ;  /* 0x0000001600167305 */ /* 0x000e62000020f000 */
[----:B------:R-:W-:Y:S01]  /*b160*/  SHF.R.U64 R20, R9, UR6, R4 ;  /* 0x0000000609147c19 */ /* 0x000fe20008001204 */
[----:B---3--:R-:W-:Y:S01]  /*b170*/  IMAD.MOV R6, RZ, RZ, -R6 ;  /* 0x000000ffff067224 */ /* 0x008fe200078e0a06 */
[--C-:B------:R-:W-:Y:S02]  /*b180*/  SHF.R.U32.HI R23, RZ, UR4, R5.reuse ;  /* 0x00000004ff177c19 */ /* 0x100fe40008011605 */
[----:B------:R-:W-:Y:S01]  /*b190*/  SHF.R.U64 R18, R20, UR4, R5 ;  /* 0x0000000414127c19 */ /* 0x000fe20008001205 */
[----:B--2---:R-:W-:Y:S02]  /*b1a0*/  IMAD R15, R24, R6, R15 ;  /* 0x00000006180f7224 */ /* 0x004fe400078e020f */
[----:B------:R-:W-:Y:S01]  /*b1b0*/  IMAD.MOV.U32 R5, RZ, RZ, R23 ;  /* 0x000000ffff057224 */ /* 0x000fe200078e0017 */
[----:B------:R-:W-:Y:S01]  /*b1c0*/  MOV R4, R18 ;  /* 0x0000001200047202 */ /* 0x000fe20000000f00 */
[----:B------:R-:W-:Y:S06]  /*b1d0*/  @!P1 BRA `(.L_x_299) ;  /* 0x0000000000289947 */ /* 0x000fec0003800000 */
[----:B------:R-:W-:Y:S02]  /*b1e0*/  ULDC UR4, c[0x0][0x64c] ;  /* 0x0001930000047ab9 */ /* 0x000fe40000000800 */
[----:B------:R-:W-:-:S04]  /*b1f0*/  IADD3 R5, P1, R18, UR4, RZ ;  /* 0x0000000412057c10 */ /* 0x000fc8000ff3e0ff */
[----:B------:R-:W-:-:S05]  /*b200*/  IADD3.X R23, RZ, R23, RZ, P1, !PT ;  /* 0x00000017ff177210 */ /* 0x000fca0000ffe4ff */
[----:B------:R-:W-:-:S04]  /*b210*/  IMAD.WIDE.U32 R6, R23, UR8, RZ ;  /* 0x0000000817067c25 */ /* 0x000fc8000f8e00ff */
[----:B------:R-:W-:-:S04]  /*b220*/  IMAD.WIDE.U32 R6, P1, R5, UR9, R6 ;  /* 0x0000000905067c25 */ /* 0x000fc8000f820006 */
[----:B------:R-:W-:Y:S01]  /*b230*/  IMAD.WIDE.U32 R4, R5, UR8, RZ ;  /* 0x0000000805047c25 */ /* 0x000fe2000f8e00ff */
[----:B------:R-:W-:-:S04]  /*b240*/  MOV R4, R7 ;  /* 0x0000000700047202 */ /* 0x000fc80000000f00 */
[----:B------:R-:W-:Y:S01]  /*b250*/  IADD3 RZ, P3, R5, R6, RZ ;  /* 0x0000000605ff7210 */ /* 0x000fe20007f7e0ff */
[----:B------:R-:W-:-:S04]  /*b260*/  IMAD.X R5, RZ, RZ, RZ, P1 ;  /* 0x000000ffff057224 */ /* 0x000fc800008e06ff */
[----:B------:R-:W-:-:S08]  /*b270*/  IMAD.WIDE.U32.X R4, R23, UR9, R4, P3 ;  /* 0x0000000917047c25 */ /* 0x000fd000098e0404 */
.L_x_299:
[----:B------:R-:W-:Y:S01]  /*b280*/  ISETP.NE.AND P1, PT, R2, 0x1, PT ;  /* 0x000000010200780c */ /* 0x000fe20003f25270 */
[----:B------:R-:W-:Y:S01]  /*b290*/  ULDC UR4, c[0x0][0x648] ;  /* 0x0001920000047ab9 */ /* 0x000fe20000000800 */
[----:B------:R-:W-:Y:S01]  /*b2a0*/  LOP3.LUT R20, R20, UR29, RZ, 0xc0, !PT ;  /* 0x0000001d14147c12 */ /* 0x000fe2000f8ec0ff */
[----:B-1----:R-:W-:Y:S01]  /*b2b0*/  IMAD.MOV R22, RZ, RZ, -R22 ;  /* 0x000000ffff167224 */ /* 0x002fe200078e0a16 */
[----:B------:R-:W-:Y:S01]  /*b2c0*/  SHF.R.U64 R5, R4, UR4, R5 ;  /* 0x0000000404057c19 */ /* 0x000fe20008001205 */
[----:B------:R-:W-:Y:S01]  /*b2d0*/  ULDC UR4, c[0x0][0x638] ;  /* 0x00018e0000047ab9 */ /* 0x000fe20000000800 */
[----:B------:R-:W-:Y:S01]  /*b2e0*/  LOP3.LUT R9, R9, UR13, RZ, 0xc0, !PT ;  /* 0x0000000d09097c12 */ /* 0x000fe2000f8ec0ff */
[----:B------:R-:W-:Y:S01]  /*b2f0*/  ULDC UR5, c[0x0][0x610] ;  /* 0x0001840000057ab9 */ /* 0x000fe20000000800 */
[C---:B------:R-:W-:Y:S01]  /*b300*/  IADD3 R7, -R5.reuse, RZ, RZ ;  /* 0x000000ff05077210 */ /* 0x040fe20007ffe1ff */
[----:B------:R-:W-:Y:S02]  /*b310*/  IMAD R20, R5, UR21, R20 ;  /* 0x0000001505147c24 */ /* 0x000fe4000f8e0214 */
[----:B------:R-:W-:-:S02]  /*b320*/  IMAD.MOV.U32 R4, RZ, RZ, 0x1 ;  /* 0x00000001ff047424 */ /* 0x000fc400078e00ff */
[----:B0-----:R-:W-:Y:S02]  /*b330*/  @P1 IMAD R15, R21, R22, R14 ;  /* 0x00000016150f1224 */ /* 0x001fe400078e020e */
[----:B------:R-:W-:Y:S01]  /*b340*/  IMAD R18, R7, UR4, R18 ;  /* 0x0000000407127c24 */ /* 0x000fe2000f8e0212 */
[----:B------:R-:W-:Y:S01]  /*b350*/  ULDC UR4, c[0x0][0x600] ;  /* 0x0001800000047ab9 */ /* 0x000fe20000000800 */
[----:B------:R-:W-:Y:S02]  /*b360*/  IMAD R15, R20, UR5, R15 ;  /* 0x00000005140f7c24 */ /* 0x000fe4000f8e020f */
[----:B------:R-:W-:-:S05]  /*b370*/  IMAD R18, R18, UR4, R9 ;  /* 0x0000000412127c24 */ /* 0x000fca000f8e0209 */
[----:B------:R-:W-:Y:S02]  /*b380*/  SEL R9, R18, R15, !P1 ;  /* 0x0000000f12097207 */ /* 0x000fe40004800000 */
[----:B------:R-:W-:-:S07]  /*b390*/  SEL R7, R15, R18, !P1 ;  /* 0x000000120f077207 */ /* 0x000fce0004800000 */
.L_x_297:
[----:B------:R-:W-:Y:S05]  /*b3a0*/  BSYNC B1 ;  /* 0x0000000000017941 */ /* 0x000fea0003800000 */
.L_x_296:
[----:B------:R-:W-:-:S13]  /*b3b0*/  LOP3.LUT P1, RZ, R4, 0xff, RZ, 0xc0, !PT ;  /* 0x000000ff04ff7812 */ /* 0x000fda000782c0ff */
[----:B------:R-:W-:Y:S05]  /*b3c0*/  @P1 BRA `(.L_x_300) ;  /* 0xfffffff000c01947 */ /* 0x000fea000383ffff */
[----:B------:R-:W-:Y:S05]  /*b3d0*/  BSYNC B0 ;  /* 0x0000000000007941 */ /* 0x000fea0003800000 */
.L_x_288:
[----:B------:R-:W-:-:S03]  /*b3e0*/  UMOV UR4, 0xffffffff ;  /* 0xffffffff00047882 */ /* 0x000fc60000000000 */
[----:B------:R-:W-:Y:S05]  /*b3f0*/  BRA.DIV UR4, `(.L_x_301) ;  /* 0x0000000604607947 */ /* 0x000fea000b800000 */
[----:B------:R-:W-:-:S13]  /*b400*/  ELECT P6, URZ, PT ;  /* 0x00000000003f782f */ /* 0x000fda00038c0000 */
.L_x_317:
[----:B------:R-:W-:Y:S04]  /*b410*/  BSSY B0, `(.L_x_302) ;  /* 0x000003d000007945 */ /* 0x000fe80003800000 */
[----:B------:R-:W-:Y:S05]  /*b420*/  @!P6 BRA `(.L_x_303) ;  /* 0x0000000000ece947 */ /* 0x000fea0003800000 */
[----:B------:R-:W-:-:S04]  /*b430*/  LOP3.LUT R19, R19, 0x2, RZ, 0xfc, !PT ;  /* 0x0000000213137812 */ /* 0x000fc800078efcff */
[----:B------:R-:W-:-:S13]  /*b440*/  ISETP.NE.AND P0, PT, R19, 0x3, PT ;  /* 0x000000031300780c */ /* 0x000fda0003f05270 */
[----:B------:R-:W-:Y:S05]  /*b450*/  @!P0 BRA `(.L_x_304) ;  /* 0x0000000000048947 */ /* 0x000fea0003800000 */
[----:B------:R-:W-:Y:S01]  /*b460*/  BPT.TRAP 0x1 ;  /* 0x000000040000795c */ /* 0x000fe20000300000 */
.L_x_304:
[----:B------:R-:W0:Y:S01]  /*b470*/  S2R R3, SR_CgaCtaId ;  /* 0x0000000000037919 */ /* 0x000e220000008800 */
[----:B------:R-:W-:-:S04]  /*b480*/  MOV R2, 0x400 ;  /* 0x0000040000027802 */ /* 0x000fc80000000f00 */
[----:B0-----:R-:W-:Y:S02]  /*b490*/  LEA R3, R3, R2, 0x18 ;  /* 0x0000000203037211 */ /* 0x001fe400078ec0ff */
[----:B------:R-:W-:Y:S02]  /*b4a0*/  SHF.L.U32 R2, R0, 0x1f, RZ ;  /* 0x0000001f00027819 */ /* 0x000fe400000006ff */
[----:B------:R-:W-:-:S05]  /*b4b0*/  IADD3 R3, R3, 0x30, RZ ;  /* 0x0000003003037810 */ /* 0x000fca0007ffe0ff */
[C---:B------:R-:W-:Y:S01]  /*b4c0*/  IMAD R7, R12.reuse, 0x8, R3 ;  /* 0x000000080c077824 */ /* 0x040fe200078e0203 */
[----:B------:R-:W-:-:S03]  /*b4d0*/  IADD3 R12, R12, 0x1, RZ ;  /* 0x000000010c0c7810 */ /* 0x000fc60007ffe0ff */
[----:B------:R-:W0:Y:S01]  /*b4e0*/  SYNCS.PHASECHK.TRANS64.TRYWAIT P0, [R7+URZ], R2 ;  /* 0x00000002070075a7 */ /* 0x000e22000800017f */
[----:B------:R-:W-:-:S04]  /*b4f0*/  ISETP.NE.AND P1, PT, R12, 0x6, PT ;  /* 0x000000060c00780c */ /* 0x000fc80003f25270 */
[----:B------:R-:W-:Y:S02]  /*b500*/  SEL R5, RZ, 0x1, P1 ;  /* 0x00000001ff057807 */ /* 0x000fe40000800000 */
[----:B------:R-:W-:Y:S02]  /*b510*/  SEL R12, R12, RZ, P1 ;  /* 0x000000ff0c0c7207 */ /* 0x000fe40000800000 */
[----:B------:R-:W-:-:S03]  /*b520*/  LOP3.LUT R5, R0, R5, RZ, 0x3c, !PT ;  /* 0x0000000500057212 */ /* 0x000fc600078e3cff */
[----:B------:R-:W-:Y:S01]  /*b530*/  IMAD R9, R12, 0x8, R3 ;  /* 0x000000080c097824 */ /* 0x000fe200078e0203 */
[----:B------:R-:W-:Y:S01]  /*b540*/  SHF.L.U32 R4, R5, 0x1f, RZ ;  /* 0x0000001f05047819 */ /* 0x000fe200000006ff */
[----:B0-----:R-:W-:Y:S06]  /*b550*/  @!P0 BRA `(.L_x_305) ;  /* 0x0000000400288947 */ /* 0x001fec0003800000 */
.L_x_318:
[----:B------:R-:W1:Y:S01]  /*b560*/  SYNCS.PHASECHK.TRANS64.TRYWAIT P0, [R9+URZ], R4 ;  /* 0x00000004090075a7 */ /* 0x000e62000800017f */
[----:B------:R-:W-:-:S04]  /*b570*/  IADD3 R0, R12, 0x1, RZ ;  /* 0x000000010c007810 */ /* 0x000fc80007ffe0ff */
[----:B------:R-:W-:-:S04]  /*b580*/  ISETP.NE.AND P1, PT, R0, 0x6, PT ;  /* 0x000000060000780c */ /* 0x000fc80003f25270 */
[----:B0-----:R-:W-:Y:S02]  /*b590*/  SEL R2, RZ, 0x1, P1 ;  /* 0x00000001ff027807 */ /* 0x001fe40000800000 */
[----:B------:R-:W-:Y:S02]  /*b5a0*/  SEL R0, R0, RZ, P1 ;  /* 0x000000ff00007207 */ /* 0x000fe40000800000 */
[----:B------:R-:W-:-:S03]  /*b5b0*/  LOP3.LUT R7, R5, R2, RZ, 0x3c, !PT ;  /* 0x0000000205077212 */ /* 0x000fc600078e3cff */
[----:B------:R-:W-:Y:S01]  /*b5c0*/  IMAD R6, R0, 0x8, R3 ;  /* 0x0000000800067824 */ /* 0x000fe200078e0203 */
[----:B------:R-:W-:Y:S01]  /*b5d0*/  SHF.L.U32 R5, R7, 0x1f, RZ ;  /* 0x0000001f07057819 */ /* 0x000fe200000006ff */
[----:B-1----:R-:W-:Y:S06]  /*b5e0*/  @!P0 BRA `(.L_x_306) ;  /* 0x0000000400188947 */ /* 0x002fec0003800000 */
.L_x_319:
[----:B------:R-:W1:Y:S01]  /*b5f0*/  SYNCS.PHASECHK.TRANS64.TRYWAIT P0, [R6+URZ], R5 ;  /* 0x00000005060075a7 */ /* 0x000e62000800017f */
[----:B------:R-:W-:-:S04]  /*b600*/  IADD3 R0, R0, 0x1, RZ ;  /* 0x0000000100007810 */ /* 0x000fc80007ffe0ff */
[----:B------:R-:W-:-:S04]  /*b610*/  ISETP.NE.AND P1, PT, R0, 0x6, PT ;  /* 0x000000060000780c */ /* 0x000fc80003f25270 */
[----:B------:R-:W-:Y:S02]  /*b620*/  SEL R2, RZ, 0x1, P1 ;  /* 0x00000001ff027807 */ /* 0x000fe40000800000 */
[----:B------:R-:W-:Y:S02]  /*b630*/  SEL R0, R0, RZ, P1 ;  /* 0x000000ff00007207 */ /* 0x000fe40000800000 */
[----:B------:R-:W-:-:S03]  /*b640*/  LOP3.LUT R7, R7, R2, RZ, 0x3c, !PT ;  /* 0x0000000207077212 */ /* 0x000fc600078e3cff */
[----:B0-----:R-:W-:Y:S01]  /*b650*/  IMAD R9, R0, 0x8, R3 ;  /* 0x0000000800097824 */ /* 0x001fe200078e0203 */
[----:B------:R-:W-:Y:S01]  /*b660*/  SHF.L.U32 R4, R7, 0x1f, RZ ;  /* 0x0000001f07047819 */ /* 0x000fe200000006ff */
[----:B-1----:R-:W-:Y:S06]  /*b670*/  @!P0 BRA `(.L_x_307) ;  /* 0x0000000400088947 */ /* 0x002fec0003800000 */
.L_x_320:
        /* <DEDUP_REMOVED lines=9> */
.L_x_321:
[----:B------:R-:W1:Y:S01]  /*b710*/  SYNCS.PHASECHK.TRANS64.TRYWAIT P0, [R6+URZ], R5 ;  /* 0x00000005060075a7 */ /* 0x000e62000800017f */
[----:B------:R-:W-:-:S04]  /*b720*/  IADD3 R0, R0, 0x1, RZ ;  /* 0x0000000100007810 */ /* 0x000fc80007ffe0ff */
[----:B------:R-:W-:-:S04]  /*b730*/  ISETP.NE.AND P1, PT, R0, 0x6, PT ;  /* 0x000000060000780c */ /* 0x000fc80003f25270 */
[----:B------:R-:W-:Y:S02]  /*b740*/  SEL R2, RZ, 0x1, P1 ;  /* 0x00000001ff027807 */ /* 0x000fe40000800000 */
[----:B------:R-:W-:Y:S02]  /*b750*/  SEL R0, R0, RZ, P1 ;  /* 0x000000ff00007207 */ /* 0x000fe40000800000 */
[----:B------:R-:W-:Y:S01]  /*b760*/  LOP3.LUT R2, R7, R2, RZ, 0x3c, !PT ;  /* 0x0000000207027212 */ /* 0x000fe200078e3cff */
[----:B-1----:R-:W-:Y:S06]  /*b770*/  @!P0 BRA `(.L_x_309) ;  /* 0x0000000000f08947 */ /* 0x002fec0003800000 */
.L_x_322:
[----:B------:R-:W-:Y:S01]  /*b780*/  IMAD R3, R0, 0x8, R3 ;  /* 0x0000000800037824 */ /* 0x000fe200078e0203 */
[----:B------:R-:W-:-:S07]  /*b790*/  SHF.L.U32 R0, R2, 0x1f, RZ ;  /* 0x0000001f02007819 */ /* 0x000fce00000006ff */
.L_x_310:
[----:B--2---:R2:W3:Y:S02]  /*b7a0*/  SYNCS.PHASECHK.TRANS64.TRYWAIT P0, [R3+URZ], R0 ;  /* 0x00000000030075a7 */ /* 0x0044e4000800017f */
[----:B---3--:R-:W-:Y:S05]  /*b7b0*/  @!P0 NANOSLEEP.SYNCS 0x989680 ;  /* 0x009896800000895d */ /* 0x008fea0003900000 */
[----:B------:R-:W3:Y:S02]  /*b7c0*/  @!P0 SYNCS.PHASECHK.TRANS64 P0, [R3+URZ], R0 ;  /* 0x00000000030085a7 */ /* 0x000ee4000800007f */
[----:B---3--:R-:W-:Y:S05]  /*b7d0*/  @!P0 BRA `(.L_x_310) ;  /* 0xfffffffc00f08947 */ /* 0x008fea000383ffff */
.L_x_303:
[----:B------:R-:W-:Y:S05]  /*b7e0*/  BSYNC B0 ;  /* 0x0000000000007941 */ /* 0x000fea0003800000 */
.L_x_302:
[----:B------:R-:W-:Y:S05]  /*b7f0*/  EXIT ;  /* 0x000000000000794d */ /* 0x000fea0003800000 */
.L_x_17:
[----:B---3--:R3:W4:Y:S02]  /*b800*/  SYNCS.PHASECHK.TRANS64.TRYWAIT P1, [R3+URZ], R0 ;  /* 0x00000000030075a7 */ /* 0x008724000802017f */
[----:B----4-:R-:W-:Y:S05]  /*b810*/  @!P1 NANOSLEEP.SYNCS 0x989680 ;  /* 0x009896800000995d */ /* 0x010fea0003900000 */
[----:B------:R-:W4:Y:S02]  /*b820*/  @!P1 SYNCS.PHASECHK.TRANS64 P1, [R3+URZ], R0 ;  /* 0x00000000030095a7 */ /* 0x000f24000802007f */
[----:B----4-:R-:W-:Y:S05]  /*b830*/  @!P1 BRA `(.L_x_17) ;  /* 0xfffffffc00f09947 */ /* 0x010fea000383ffff */
[----:B------:R-:W-:Y:S05]  /*b840*/  BRA `(.L_x_16) ;  /* 0xffffff5800807947 */ /* 0x000fea000383ffff */
.L_x_22:
[----:B-1----:R-:W-:-:S04]  /*b850*/  MOV R4, UR9 ;  /* 0x0000000900047c02 */ /* 0x002fc80008000f00 */
[----:B------:R1:W2:Y:S03]  /*b860*/  SYNCS.PHASECHK.TRANS64.TRYWAIT P1, [R4+URZ], R3 ;  /* 0x00000003040075a7 */ /* 0x0002a6000802017f */
[----:B--2---:R-:W-:Y:S05]  /*b870*/  @!P1 NANOSLEEP.SYNCS 0x989680 ;  /* 0x009896800000995d */ /* 0x004fea0003900000 */
[----:B------:R-:W2:Y:S02]  /*b880*/  @!P1 SYNCS.PHASECHK.TRANS64 P1, [R4+URZ], R3 ;  /* 0x00000003040095a7 */ /* 0x000ea4000802007f */
[----:B--2---:R-:W-:Y:S05]  /*b890*/  @!P1 BRA `(.L_x_22) ;  /* 0xfffffffc00ec9947 */ /* 0x004fea000383ffff */
[----:B------:R-:W-:Y:S05]  /*b8a0*/  BRA `(.L_x_21) ;  /* 0xffffff6400f47947 */ /* 0x000fea000383ffff */
.L_x_289:
[----:B------:R-:W-:Y:S01]  /*b8b0*/  BSSY B1, `(.L_x_311) ;  /* 0x0000006000017945 */ /* 0x000fe20003800000 */
[----:B------:R-:W-:-:S07]  /*b8c0*/  IMAD.MOV.U32 R15, RZ, RZ, -0x1 ;  /* 0xffffffffff0f7424 */ /* 0x000fce00078e00ff */
[----:B------:R-:W-:Y:S05]  /*b8d0*/  WARPSYNC.COLLECTIVE R15, `(.L_x_312) ;  /* 0x000000000f0c7348 */ /* 0x000fea0003c00000 */
[----:B------:R-:W-:Y:S02]  /*b8e0*/  ELECT P6, UR62, PT ;  /* 0x00000000003e782f */ /* 0x000fe400038c0000 */
[----:B------:R-:W-:Y:S01]  /*b8f0*/  MOV R14, UR62 ;  /* 0x0000003e000e7c02 */ /* 0x000fe20008000f00 */
[----:B------:R-:W-:Y:S10]  /*b900*/  ENDCOLLECTIVE ;  /* 0x000000000000791b */ /* 0x000ff40003800000 */
.L_x_312:
[----:B------:R-:W-:Y:S05]  /*b910*/  BSYNC B1 ;  /* 0x0000000000017941 */ /* 0x000fea0003800000 */
.L_x_311:
[----:B------:R-:W-:Y:S05]  /*b920*/  BRA `(.L_x_313) ;  /* 0xffffffec00747947 */ /* 0x000fea000383ffff */
.L_x_292:
[----:B0-----:R0:W1:Y:S02]  /*b930*/  SYNCS.PHASECHK.TRANS64.TRYWAIT P1, [R14+URZ+0x30], R7 ;  /* 0x000030070e0075a7 */ /* 0x001064000802017f */
[----:B-1----:R-:W-:Y:S05]  /*b940*/  @!P1 NANOSLEEP.SYNCS 0x989680 ;  /* 0x009896800000995d */ /* 0x002fea0003900000 */
[----:B------:R-:W1:Y:S02]  /*b950*/  @!P1 SYNCS.PHASECHK.TRANS64 P1, [R14+URZ+0x30], R7 ;  /* 0x000030070e0095a7 */ /* 0x000e64000802007f */
[----:B-1----:R-:W-:Y:S05]  /*b960*/  @!P1 BRA `(.L_x_292) ;  /* 0xfffffffc00f09947 */ /* 0x002fea000383ffff */
[----:B------:R-:W-:Y:S05]  /*b970*/  BRA `(.L_x_314) ;  /* 0xffffffec00a87947 */ /* 0x000fea000383ffff */
.L_x_301:
[----:B------:R-:W-:Y:S01]  /*b980*/  BSSY B0, `(.L_x_315) ;  /* 0x0000006000007945 */ /* 0x000fe20003800000 */
[----:B------:R-:W-:-:S07]  /*b990*/  MOV R15, 0xffffffff ;  /* 0xffffffff000f7802 */ /* 0x000fce0000000f00 */
[----:B------:R-:W-:Y:S05]  /*b9a0*/  WARPSYNC.COLLECTIVE R15, `(.L_x_316) ;  /* 0x000000000f0c7348 */ /* 0x000fea0003c00000 */
[----:B------:R-:W-:Y:S02]  /*b9b0*/  ELECT P6, UR62, PT ;  /* 0x00000000003e782f */ /* 0x000fe400038c0000 */
[----:B------:R-:W-:Y:S01]  /*b9c0*/  MOV R14, UR62 ;  /* 0x0000003e000e7c02 */ /* 0x000fe20008000f00 */
[----:B------:R-:W-:Y:S10]  /*b9d0*/  ENDCOLLECTIVE ;  /* 0x000000000000791b */ /* 0x000ff40003800000 */
.L_x_316:
[----:B------:R-:W-:Y:S05]  /*b9e0*/  BSYNC B0 ;  /* 0x0000000000007941 */ /* 0x000fea0003800000 */
.L_x_315:
[----:B------:R-:W-:Y:S05]  /*b9f0*/  BRA `(.L_x_317) ;  /* 0xfffffff800847947 */ /* 0x000fea000383ffff */
.L_x_305:
[----:B0-----:R0:W1:Y:S02]  /*ba00*/  SYNCS.PHASECHK.TRANS64.TRYWAIT P0, [R7+URZ], R2 ;  /* 0x00000002070075a7 */ /* 0x001064000800017f */
[----:B-1----:R-:W-:Y:S05]  /*ba10*/  @!P0 NANOSLEEP.SYNCS 0x989680 ;  /* 0x009896800000895d */ /* 0x002fea0003900000 */
[----:B------:R-:W1:Y:S02]  /*ba20*/  @!P0 SYNCS.PHASECHK.TRANS64 P0, [R7+URZ], R2 ;  /* 0x00000002070085a7 */ /* 0x000e64000800007f */
[----:B-1----:R-:W-:Y:S05]  /*ba30*/  @!P0 BRA `(.L_x_305) ;  /* 0xfffffffc00f08947 */ /* 0x002fea000383ffff */
[----:B------:R-:W-:Y:S05]  /*ba40*/  BRA `(.L_x_318) ;  /* 0xfffffff800c47947 */ /* 0x000fea000383ffff */
.L_x_306:
[----:B0-----:R0:W1:Y:S02]  /*ba50*/  SYNCS.PHASECHK.TRANS64.TRYWAIT P0, [R9+URZ], R4 ;  /* 0x00000004090075a7 */ /* 0x001064000800017f */
[----:B-1----:R-:W-:Y:S05]  /*ba60*/  @!P0 NANOSLEEP.SYNCS 0x989680 ;  /* 0x009896800000895d */ /* 0x002fea0003900000 */
[----:B------:R-:W1:Y:S02]  /*ba70*/  @!P0 SYNCS.PHASECHK.TRANS64 P0, [R9+URZ], R4 ;  /* 0x00000004090085a7 */ /* 0x000e64000800007f */
[----:B-1----:R-:W-:Y:S05]  /*ba80*/  @!P0 BRA `(.L_x_306) ;  /* 0xfffffffc00f08947 */ /* 0x002fea000383ffff */
[----:B------:R-:W-:Y:S05]  /*ba90*/  BRA `(.L_x_319) ;  /* 0xfffffff800d47947 */ /* 0x000fea000383ffff */
.L_x_307:
[----:B0-----:R0:W1:Y:S02]  /*baa0*/  SYNCS.PHASECHK.TRANS64.TRYWAIT P0, [R6+URZ], R5 ;  /* 0x00000005060075a7 */ /* 0x001064000800017f */
[----:B-1----:R-:W-:Y:S05]  /*bab0*/  @!P0 NANOSLEEP.SYNCS 0x989680 ;  /* 0x009896800000895d */ /* 0x002fea0003900000 */
[----:B------:R-:W1:Y:S02]  /*bac0*/  @!P0 SYNCS.PHASECHK.TRANS64 P0, [R6+URZ], R5 ;  /* 0x00000005060085a7 */ /* 0x000e64000800007f */
[----:B-1----:R-:W-:Y:S05]  /*bad0*/  @!P0 BRA `(.L_x_307) ;  /* 0xfffffffc00f08947 */ /* 0x002fea000383ffff */
[----:B------:R-:W-:Y:S05]  /*bae0*/  BRA `(.L_x_320) ;  /* 0xfffffff800e47947 */ /* 0x000fea000383ffff */
.L_x_308:
[----:B0-----:R0:W1:Y:S02]  /*baf0*/  SYNCS.PHASECHK.TRANS64.TRYWAIT P0, [R9+URZ], R4 ;  /* 0x00000004090075a7 */ /* 0x001064000800017f */
[----:B-1----:R-:W-:Y:S05]  /*bb00*/  @!P0 NANOSLEEP.SYNCS 0x989680 ;  /* 0x009896800000895d */ /* 0x002fea0003900000 */
[----:B------:R-:W1:Y:S02]  /*bb10*/  @!P0 SYNCS.PHASECHK.TRANS64 P0, [R9+URZ], R4 ;  /* 0x00000004090085a7 */ /* 0x000e64000800007f */
[----:B-1----:R-:W-:Y:S05]  /*bb20*/  @!P0 BRA `(.L_x_308) ;  /* 0xfffffffc00f08947 */ /* 0x002fea000383ffff */
[----:B------:R-:W-:Y:S05]  /*bb30*/  BRA `(.L_x_321) ;  /* 0xfffffff800f47947 */ /* 0x000fea000383ffff */
.L_x_309:
[----:B-1----:R1:W2:Y:S02]  /*bb40*/  SYNCS.PHASECHK.TRANS64.TRYWAIT P0, [R6+URZ], R5 ;  /* 0x00000005060075a7 */ /* 0x0022a4000800017f */
[----:B--2---:R-:W-:Y:S05]  /*bb50*/  @!P0 NANOSLEEP.SYNCS 0x989680 ;  /* 0x009896800000895d */ /* 0x004fea0003900000 */
[----:B------:R-:W2:Y:S02]  /*bb60*/  @!P0 SYNCS.PHASECHK.TRANS64 P0, [R6+URZ], R5 ;  /* 0x00000005060085a7 */ /* 0x000ea4000800007f */
[----:B--2---:R-:W-:Y:S05]  /*bb70*/  @!P0 BRA `(.L_x_309) ;  /* 0xfffffffc00f08947 */ /* 0x004fea000383ffff */
[----:B------:R-:W-:Y:S05]  /*bb80*/  BRA `(.L_x_322) ;  /* 0xfffffff800fc7947 */ /* 0x000fea000383ffff */
.L_x_323:
[----:B------:R-:W-:-:S00]  /*bb90*/  BRA `(.L_x_323) ;  /* 0xfffffffc00fc7947 */ /* 0x000fc0000383ffff */
[----:B------:R-:W-:-:S00]  /*bba0*/  NOP ;  /* 0x0000000000007918 */ /* 0x000fc00000000000 */
        /* <DEDUP_REMOVED lines=13> */
.L_x_324:


//--------------------- .nv.global.init           --------------------------
	.section	.nv.global.init,"aw",@progbits
.nv.global.init:
	.type		$str$22,@object
	.size		$str$22,($str$23 - $str$22)
$str$22:
        /*0000*/ 	.byte	0x6b, 0x5f, 0x74, 0x69, 0x6c, 0x65, 0x5f, 0x63, 0x6f, 0x75, 0x6e, 0x74, 0x20, 0x3e, 0x3d, 0x20
        /*0010*/ 	.byte	0x31, 0x00
	.type		$str$23,@object
	.size		$str$23,(__unnamed_1 - $str$23)
$str$23:
        /*0012*/ 	.byte	0x2f, 0x74, 0x6d, 0x70, 0x2f, 0x63, 0x75, 0x74, 0x6c, 0x61, 0x73, 0x73, 0x5f, 0x73, 0x77, 0x65
        /*0022*/ 	.byte	0x65, 0x70, 0x5f, 0x73, 0x72, 0x63, 0x2f, 0x69, 0x6e, 0x63, 0x6c, 0x75, 0x64, 0x65, 0x2f, 0x63
        /*0032*/ 	.byte	0x75, 0x74, 0x6c, 0x61, 0x73, 0x73, 0x2f, 0x67, 0x65, 0x6d, 0x6d, 0x2f, 0x63, 0x6f, 0x6c, 0x6c
        /*0042*/ 	.byte	0x65, 0x63, 0x74, 0x69, 0x76, 0x65, 0x2f, 0x73, 0x6d, 0x39, 0x30, 0x5f, 0x6d, 0x6d, 0x61, 0x5f
        /*0052*/ 	.byte	0x74, 0x6d, 0x61, 0x5f, 0x67, 0x6d, 0x6d, 0x61, 0x5f, 0x73, 0x73, 0x5f, 0x77, 0x61, 0x72, 0x70
        /*0062*/ 	.byte	0x73, 0x70, 0x65, 0x63, 0x69, 0x61, 0x6c, 0x69, 0x7a, 0x65, 0x64, 0x2e, 0x68, 0x70, 0x70, 0x00
	.type		__unnamed_1,@object
	.size		__unnamed_1,(.L_0 - __unnamed_1)
__unnamed_1:
        /*0072*/ 	.byte	0x76, 0x6f, 0x69, 0x64, 0x20, 0x63, 0x75, 0x74, 0x6c, 0x61, 0x73, 0x73, 0x3a, 0x3a, 0x67, 0x65
        /* <DEDUP_REMOVED lines=175> */
        /*0b72*/ 	.byte	0x74, 0x69, 0x74, 0x79, 0x5d, 0x00
.L_0:


//--------------------- .nv.shared._ZN7cutlass13device_kernelINS_4gemm6kernel13GemmUniversalIN4cute5tupleIJiiiiEEENS1_10collective13CollectiveMmaINS1_34MainloopSm90TmaGmmaWarpSpecializedILi6ENS5_IJNS4_1CILi1EEESB_SB_EEENS1_35KernelTmaWarpSpecializedCooperativeEEENS5_IJNSA_ILi256EEENSA_ILi128EEESG_EEEfNS5_IJlSB_lEEEfSI_NS4_8TiledMMAINS4_8MMA_AtomIJNS4_4SM904GMMA30MMA_64x128x8_F32TF32TF32_SS_TNILNSM_7ScaleInE1ELSO_1EEEEEENS4_6LayoutINS5_IJNSA_ILi2EEESB_SB_EEENS5_IJSB_NSA_ILi0EEESU_EEEEENS5_IJNS4_10UnderscoreESX_SX_EEEEENS4_13SM90_TMA_LOADENS4_14ComposedLayoutINS4_7SwizzleILi3ELi4ELi3EEENS4_18smem_ptr_flag_bitsILi32EEENSR_INS5_IJNSA_ILi8EEENSA_ILi32EEEEEENS5_IJS17_SB_EEEEEEEvNS4_8identityES10_S1B_vS1C_EENS_8epilogue10collective6detail29Sm90TmaWarpSpecializedAdapterINS1F_15DefaultEpilogueIfSI_SI_NS1E_6thread17LinearCombinationIfLi1EffLNS1J_9ScaleType4KindE0ELNS_15FloatRoundStyleE2EfEENS1_15EpilogueDefaultEEEEEvvEEEEvNT_6ParamsE --------------------------
	.section	.nv.shared._ZN7cutlass13device_kernelINS_4gemm6kernel13GemmUniversalIN4cute5tupleIJiiiiEEENS1_10collective13CollectiveMmaINS1_34MainloopSm90TmaGmmaWarpSpecializedILi6ENS5_IJNS4_1CILi1EEESB_SB_EEENS1_35KernelTmaWarpSpecializedCooperativeEEENS5_IJNSA_ILi256EEENSA_ILi128EEESG_EEEfNS5_IJlSB_lEEEfSI_NS4_8TiledMMAINS4_8MMA_AtomIJNS4_4SM904GMMA30MMA_64x128x8_F32TF32TF32_SS_TNILNSM_7ScaleInE1ELSO_1EEEEEENS4_6LayoutINS5_IJNSA_ILi2EEESB_SB_EEENS5_IJSB_NSA_ILi0EEESU_EEEEENS5_IJNS4_10UnderscoreESX_SX_EEEEENS4_13SM90_TMA_LOADENS4_14ComposedLayoutINS4_7SwizzleILi3ELi4ELi3EEENS4_18smem_ptr_flag_bitsILi32EEENSR_INS5_IJNSA_ILi8EEENSA_ILi32EEEEEENS5_IJS17_SB_EEEEEEEvNS4_8identityES10_S1B_vS1C_EENS_8epilogue10collective6detail29Sm90TmaWarpSpecializedAdapterINS1F_15DefaultEpilogueIfSI_SI_NS1E_6thread17LinearCombinationIfLi1EffLNS1J_9ScaleType4KindE0ELNS_15FloatRoundStyleE2EfEENS1_15EpilogueDefaultEEEEEvvEEEEvNT_6ParamsE,"aw",@nobits
	.sectionflags	@""
	.align	16
	.zero		1024


//--------------------- .nv.shared.reserved.0     --------------------------
	.section	.nv.shared.reserved.0,"aw",@nobits
	.weak		__nv_reservedSMEM_offset_0_alias
	.size		__nv_reservedSMEM_offset_0_alias, 0, 0
	.other		__nv_reservedSMEM_offset_0_alias,@"STO_CUDA_RESERVED_SHARED STV_DEFAULT"
__nv_reservedSMEM_offset_0_alias:
	.zero		0


//--------------------- .nv.global                --------------------------
	.section	.nv.global,"aw",@nobits
.nv.global:
	.type		_ZN40_INTERNAL_35ae16b8_4_k_cu_fc3a56be_304704cute1_E,@object
	.size		_ZN40_INTERNAL_35ae16b8_4_k_cu_fc3a56be_304704cute1_E,(_ZN40_INTERNAL_35ae16b8_4_k_cu_fc3a56be_304704cuda3std3__45__cpo6cbeginE - _ZN40_INTERNAL_35ae16b8_4_k_cu_fc3a56be_304704cute1_E)
_ZN40_INTERNAL_35ae16b8_4_k_cu_fc3a56be_304704cute1_E:
	.zero		1
	.type		_ZN40_INTERNAL_35ae16b8_4_k_cu_fc3a56be_304704cuda3std3__45__cpo6cbeginE,@object
	.size		_ZN40_INTERNAL_35ae16b8_4_k_cu_fc3a56be_304704cuda3std3__45__cpo6cbeginE,(_ZN40_INTERNAL_35ae16b8_4_k_cu_fc3a56be_304704cuda3std3__48in_placeE - _ZN40_INTERNAL_35ae16b8_4_k_cu_fc3a56be_304704cuda3std3__45__cpo6cbeginE)
_ZN40_INTERNAL_35ae16b8_4_k_cu_fc3a56be_304704cuda3std3__45__cpo6cbeginE:
	.zero		1
	.type		_ZN40_INTERNAL_35ae16b8_4_k_cu_fc3a56be_304704cuda3std3__48in_placeE,@object
	.size		_ZN40_INTERNAL_35ae16b8_4_k_cu_fc3a56be_304704cuda3std3__48in_placeE,(_ZN40_INTERNAL_35ae16b8_4_k_cu_fc3a56be_304704cuda3std6ranges3__45__cpo9iter_moveE - _ZN40_INTERNAL_35ae16b8_4_k_cu_fc3a56be_304704cuda3std3__48in_placeE)
_ZN40_INTERNAL_35ae16b8_4_k_cu_fc3a56be_304704cuda3std3__48in_placeE:
	.zero		1
	.type		_ZN40_INTERNAL_35ae16b8_4_k_cu_fc3a56be_304704cuda3std6ranges3__45__cpo9iter_moveE,@object
	.size		_ZN40_INTERNAL_35ae16b8_4_k_cu_fc3a56be_304704cuda3std6ranges3__45__cpo9iter_moveE,(_ZN40_INTERNAL_35ae16b8_4_k_cu_fc3a56be_304704cuda3std3__45__cpo5beginE - _ZN40_INTERNAL_35ae16b8_4_k_cu_fc3a56be_304704cuda3std6ranges3__45__cpo9iter_moveE)
_ZN40_INTERNAL_35ae16b8_4_k_cu_fc3a56be_304704cuda3std6ranges3__45__cpo9iter_moveE:
	.zero		1
	.type		_ZN40_INTERNAL_35ae16b8_4_k_cu_fc3a56be_304704cuda3std3__45__cpo5beginE,@object
	.size		_ZN40_INTERNAL_35ae16b8_4_k_cu_fc3a56be_304704cuda3std3__45__cpo5beginE,(_ZN40_INTERNAL_35ae16b8_4_k_cu_fc3a56be_304704cuda3std3__442_GLOBAL__N__35ae16b8_4_k_cu_fc3a56be_304706ignoreE - _ZN40_INTERNAL_35ae16b8_4_k_cu_fc3a56be_304704cuda3std3__45__cpo5beginE)
_ZN40_INTERNAL_35ae16b8_4_k_cu_fc3a56be_304704cuda3std3__45__cpo5beginE:
	.zero		1
	.type		_ZN40_INTERNAL_35ae16b8_4_k_cu_fc3a56be_304704cuda3std3__442_GLOBAL__N__35ae16b8_4_k_cu_fc3a56be_304706ignoreE,@object
	.size		_ZN40_INTERNAL_35ae16b8_4_k_cu_fc3a56be_304704cuda3std3__442_GLOBAL__N__35ae16b8_4_k_cu_fc3a56be_304706ignoreE,(_ZN40_INTERNAL_35ae16b8_4_k_cu_fc3a56be_304704cute7productE - _ZN40_INTERNAL_35ae16b8_4_k_cu_fc3a56be_304704cuda3std3__442_GLOBAL__N__35ae16b8_4_k_cu_fc3a56be_304706ignoreE)
_ZN40_INTERNAL_35ae16b8_4_k_cu_fc3a56be_304704cuda3std3__442_GLOBAL__N__35ae16b8_4_k_cu_fc3a56be_304706ignoreE:
	.zero		1
	.type		_ZN40_INTERNAL_35ae16b8_4_k_cu_fc3a56be_304704cute7productE,@object
	.size		_ZN40_INTERNAL_35ae16b8_4_k_cu_fc3a56be_304704cute7productE,(_ZN40_INTERNAL_35ae16b8_4_k_cu_fc3a56be_304704cuda3std3__45__cpo3endE - _ZN40_INTERNAL_35ae16b8_4_k_cu_fc3a56be_304704cute7productE)
_ZN40_INTERNAL_35ae16b8_4_k_cu_fc3a56be_304704cute7productE:
	.zero		1
	.type		_ZN40_INTERNAL_35ae16b8_4_k_cu_fc3a56be_304704cuda3std3__45__cpo3endE,@object
	.size		_ZN40_INTERNAL_35ae16b8_4_k_cu_fc3a56be_304704cuda3std3__45__cpo3endE,(_ZN40_INTERNAL_35ae16b8_4_k_cu_fc3a56be_304704cuda3std3__419piecewise_constructE - _ZN40_INTERNAL_35ae16b8_4_k_cu_fc3a56be_304704cuda3std3__45__cpo3endE)
_ZN40_INTERNAL_35ae16b8_4_k_cu_fc3a56be_304704cuda3std3__45__cpo3endE:
	.zero		1
	.type		_ZN40_INTERNAL_35ae16b8_4_k_cu_fc3a56be_304704cuda3std3__419piecewise_constructE,@object
	.size		_ZN40_INTERNAL_35ae16b8_4_k_cu_fc3a56be_304704cuda3std3__419piecewise_constructE,(_ZN40_INTERNAL_35ae16b8_4_k_cu_fc3a56be_304704cuda3std3__45__cpo4cendE - _ZN40_INTERNAL_35ae16b8_4_k_cu_fc3a56be_304704cuda3std3__419piecewise_constructE)
_ZN40_INTERNAL_35ae16b8_4_k_cu_fc3a56be_304704cuda3std3__419piecewise_constructE:
	.zero		1
	.type		_ZN40_INTERNAL_35ae16b8_4_k_cu_fc3a56be_304704cuda3std3__45__cpo4cendE,@object
	.size		_ZN40_INTERNAL_35ae16b8_4_k_cu_fc3a56be_304704cuda3std3__45__cpo4cendE,(_ZN40_INTERNAL_35ae16b8_4_k_cu_fc3a56be_304704cuda3std6ranges3__45__cpo4swapE - _ZN40_INTERNAL_35ae16b8_4_k_cu_fc3a56be_304704cuda3std3__45__cpo4cendE)
_ZN40_INTERNAL_35ae16b8_4_k_cu_fc3a56be_304704cuda3std3__45__cpo4cendE:
	.zero		1
	.type		_ZN40_INTERNAL_35ae16b8_4_k_cu_fc3a56be_304704cuda3std6ranges3__45__cpo4swapE,@object
	.size		_ZN40_INTERNAL_35ae16b8_4_k_cu_fc3a56be_304704cuda3std6ranges3__45__cpo4swapE,(.L_8 - _ZN40_INTERNAL_35ae16b8_4_k_cu_fc3a56be_304704cuda3std6ranges3__45__cpo4swapE)
_ZN40_INTERNAL_35ae16b8_4_k_cu_fc3a56be_304704cuda3std6ranges3__45__cpo4swapE:
	.zero		1
.L_8:


//--------------------- .nv.constant0._ZN7cutlass13device_kernelINS_4gemm6kernel13GemmUniversalIN4cute5tupleIJiiiiEEENS1_10collective13CollectiveMmaINS1_34MainloopSm90TmaGmmaWarpSpecializedILi6ENS5_IJNS4_1CILi1EEESB_SB_EEENS1_35KernelTmaWarpSpecializedCooperativeEEENS5_IJNSA_ILi256EEENSA_ILi128EEESG_EEEfNS5_IJlSB_lEEEfSI_NS4_8TiledMMAINS4_8MMA_AtomIJNS4_4SM904GMMA30MMA_64x128x8_F32TF32TF32_SS_TNILNSM_7ScaleInE1ELSO_1EEEEEENS4_6LayoutINS5_IJNSA_ILi2EEESB_SB_EEENS5_IJSB_NSA_ILi0EEESU_EEEEENS5_IJNS4_10UnderscoreESX_SX_EEEEENS4_13SM90_TMA_LOADENS4_14ComposedLayoutINS4_7SwizzleILi3ELi4ELi3EEENS4_18smem_ptr_flag_bitsILi32EEENSR_INS5_IJNSA_ILi8EEENSA_ILi32EEEEEENS5_IJS17_SB_EEEEEEEvNS4_8identityES10_S1B_vS1C_EENS_8epilogue10collective6detail29Sm90TmaWarpSpecializedAdapterINS1F_15DefaultEpilogueIfSI_SI_NS1E_6thread17LinearCombinationIfLi1EffLNS1J_9ScaleType4KindE0ELNS_15FloatRoundStyleE2EfEENS1_15EpilogueDefaultEEEEEvvEEEEvNT_6ParamsE --------------------------
	.section	.nv.constant0._ZN7cutlass13device_kernelINS_4gemm6kernel13GemmUniversalIN4cute5tupleIJiiiiEEENS1_10collective13CollectiveMmaINS1_34MainloopSm90TmaGmmaWarpSpecializedILi6ENS5_IJNS4_1CILi1EEESB_SB_EEENS1_35KernelTmaWarpSpecializedCooperativeEEENS5_IJNSA_ILi256EEENSA_ILi128EEESG_EEEfNS5_IJlSB_lEEEfSI_NS4_8TiledMMAINS4_8MMA_AtomIJNS4_4SM904GMMA30MMA_64x128x8_F32TF32TF32_SS_TNILNSM_7ScaleInE1ELSO_1EEEEEENS4_6LayoutINS5_IJNSA_ILi2EEESB_SB_EEENS5_IJSB_NSA_ILi0EEESU_EEEEENS5_IJNS4_10UnderscoreESX_SX_EEEEENS4_13SM90_TMA_LOADENS4_14ComposedLayoutINS4_7SwizzleILi3ELi4ELi3EEENS4_18smem_ptr_flag_bitsILi32EEENSR_INS5_IJNSA_ILi8EEENSA_ILi32EEEEEENS5_IJS17_SB_EEEEEEEvNS4_8identityES10_S1B_vS1C_EENS_8epilogue10collective6detail29Sm90TmaWarpSpecializedAdapterINS1F_15DefaultEpilogueIfSI_SI_NS1E_6thread17LinearCombinationIfLi1EffLNS1J_9ScaleType4KindE0ELNS_15FloatRoundStyleE2EfEENS1_15EpilogueDefaultEEEEEvvEEEEvNT_6ParamsE,"a",@progbits
	.sectionflags	@""
	.align	4
.nv.constant0._ZN7cutlass13device_kernelINS_4gemm6kernel13GemmUniversalIN4cute5tupleIJiiiiEEENS1_10collective13CollectiveMmaINS1_34MainloopSm90TmaGmmaWarpSpecializedILi6ENS5_IJNS4_1CILi1EEESB_SB_EEENS1_35KernelTmaWarpSpecializedCooperativeEEENS5_IJNSA_ILi256EEENSA_ILi128EEESG_EEEfNS5_IJlSB_lEEEfSI_NS4_8TiledMMAINS4_8MMA_AtomIJNS4_4SM904GMMA30MMA_64x128x8_F32TF32TF32_SS_TNILNSM_7ScaleInE1ELSO_1EEEEEENS4_6LayoutINS5_IJNSA_ILi2EEESB_SB_EEENS5_IJSB_NSA_ILi0EEESU_EEEEENS5_IJNS4_10UnderscoreESX_SX_EEEEENS4_13SM90_TMA_LOADENS4_14ComposedLayoutINS4_7SwizzleILi3ELi4ELi3EEENS4_18smem_ptr_flag_bitsILi32EEENSR_INS5_IJNSA_ILi8EEENSA_ILi32EEEEEENS5_IJS17_SB_EEEEEEEvNS4_8identityES10_S1B_vS1C_EENS_8epilogue10collective6detail29Sm90TmaWarpSpecializedAdapterINS1F_15DefaultEpilogueIfSI_SI_NS1E_6thread17LinearCombinationIfLi1EffLNS1J_9ScaleType4KindE0ELNS_15FloatRoundStyleE2EfEENS1_15EpilogueDefaultEEEEEvvEEEEvNT_6ParamsE:
	.zero		1664


//--------------------- SYMBOLS --------------------------

	.type		.nv.reservedSmem.offset0,@object
	.size		.nv.reservedSmem.offset0,0x4
	.type		__assertfail,@function
